// auto-generated by cutlass_sweep.gemm — config: {"arch": "sm_100", "cluster_m": 2, "cluster_n": 1, "dtype": "fp16", "stages": 4, "tile_k": 64, "tile_m": 64, "tile_n": 256}
#include "cutlass/cutlass.h"
#include "cutlass/gemm/collective/collective_builder.hpp"
#include "cutlass/gemm/device/gemm_universal_adapter.h"
#include "cutlass/gemm/kernel/gemm_universal.hpp"
#include "cutlass/epilogue/collective/collective_builder.hpp"

using ElemA = cutlass::half_t;
using ElemB = cutlass::half_t;
using ElemCD = cutlass::half_t;
using Acc  = float;
using TileShape    = cute::Shape<cute::_64, cute::_256, cute::_64>;
using ClusterShape = cute::Shape<cute::_2, cute::_1, cute::_1>;

using CollectiveEpilogue = typename cutlass::epilogue::collective::CollectiveBuilder<
    cutlass::arch::Sm100, cutlass::arch::OpClassTensorOp,
    TileShape, ClusterShape,
    cutlass::epilogue::collective::EpilogueTileAuto,
    Acc, Acc,
    ElemCD, cutlass::layout::RowMajor, 128 / cutlass::sizeof_bits<ElemCD>::value,
    ElemCD, cutlass::layout::RowMajor, 128 / cutlass::sizeof_bits<ElemCD>::value,
    cutlass::epilogue::collective::EpilogueScheduleAuto
  >::CollectiveOp;

using CollectiveMainloop = typename cutlass::gemm::collective::CollectiveBuilder<
    cutlass::arch::Sm100, cutlass::arch::OpClassTensorOp,
    ElemA, cutlass::layout::RowMajor, 128 / cutlass::sizeof_bits<ElemA>::value,
    ElemB, cutlass::layout::ColumnMajor, 128 / cutlass::sizeof_bits<ElemB>::value,
    Acc,
    TileShape, ClusterShape,
    cutlass::gemm::collective::StageCount<4>,
    cutlass::gemm::collective::KernelScheduleAuto
  >::CollectiveOp;

using GemmKernel = cutlass::gemm::kernel::GemmUniversal<
    cute::Shape<int,int,int,int>,
    CollectiveMainloop,
    CollectiveEpilogue
>;
using Gemm = cutlass::gemm::device::GemmUniversalAdapter<GemmKernel>;

// Force the device kernel symbol into the cubin without needing a host main.
auto* _anchor = &cutlass::device_kernel<GemmKernel>;


// ===== COMPILED SASS (sm_100a) =====

	.target	sm_100a

	.elftype	@"ET_EXEC"


//--------------------- .note.nv.tkinfo           --------------------------
	.section	.note.nv.tkinfo,"",@"SHT_NOTE"
	.sectionflags	@"SHF_NOTE_NV_TKINFO"
	.tkinfo
        /*0018*/ 	.word	0x00000002
        /*0030*/ 	.string	""
        /*0030*/ 	.string	"ptxas"
        /*0030*/ 	.string	"Cuda compilation tools, release 13.0, V13.0.88"
        /*0030*/ 	.string	"Build cuda_13.0.r13.0/compiler.36424714_0"
        /*0030*/ 	.string	"-arch sm_100a -m 64 "



//--------------------- .note.nv.cuinfo           --------------------------
	.section	.note.nv.cuinfo,"",@"SHT_NOTE"
	.sectionflags	@"SHF_NOTE_NV_CUINFO"
        /*0018*/ 	.short	0x0002
        /*001a*/ 	.short	0x0064
        /*001c*/ 	.short	0x0082
	.zero		2


//--------------------- .nv.info                  --------------------------
	.section	.nv.info,"",@"SHT_CUDA_INFO"
	.align	4


	//----- nvinfo : EIATTR_REGCOUNT
	.align		4
        /*0000*/ 	.byte	0x04, 0x2f
        /*0002*/ 	.short	(.L_19 - .L_18)
	.align		4
.L_18:
        /*0004*/ 	.word	index@(_ZN7cutlass13device_kernelINS_4gemm6kernel13GemmUniversalIN4cute5tupleIJiiiiEEENS1_10collective13CollectiveMmaINS1_35MainloopSm100TmaUmmaWarpSpecializedILi4ELi2ELi4ENS5_IJNS4_1CILi2EEENSA_ILi1EEESC_EEEEENS5_IJNSA_ILi64EEENSA_ILi256EEESF_EEENS_6half_tENS5_IJlSC_lEEESI_SJ_NS4_8TiledMMAINS4_8MMA_AtomIJNS4_20SM100_MMA_F16BF16_SSISI_SI_fLi64ELi256ELNS4_4UMMA5MajorE0ELSO_0ELNSN_7ScaleInE0ELSP_0EEEEEENS4_6LayoutINS5_IJSC_SC_SC_EEENS5_IJNSA_ILi0EEESU_SU_EEEEENS5_IJNS4_10UnderscoreESX_SX_EEEEENS4_13SM90_TMA_LOADENS4_14ComposedLayoutINS4_7SwizzleILi3ELi4ELi3EEENS4_18smem_ptr_flag_bitsILi16EEENSS_INS5_IJNSA_ILi8EEESF_EEENS5_IJSF_SC_EEEEEEEvNS4_8identityENS4_23SM90_TMA_LOAD_MULTICASTES1A_vS1B_EENS_8epilogue10collective18CollectiveEpilogueINS1E_23Sm100TmaWarpSpecializedILi4ELi2ELi32ELb1ELb0EEEJSH_NS5_IJNSS_ISF_SC_EES1J_EEESI_SJ_SI_SJ_NS1E_6fusion15FusionCallbacksIS1I_NS1L_17LinearCombinationISI_fSI_fLNS_15FloatRoundStyleE2EEESH_S1K_JEEENS4_5SM1004TMEM4LOAD26SM100_TMEM_LOAD_16dp256b8xES10_S1A_NS4_17SM75_U32x4_LDSM_NENS4_14SM90_TMA_STOREES1A_NS4_17SM90_U32x4_STSM_NENS4_39AutoVectorizingCopyWithAssumedAlignmentILi128EEEEEEvvEEEEvNT_6ParamsE)
        /*0008*/ 	.word	0x0000007a


	//----- nvinfo : EIATTR_FRAME_SIZE
	.align		4
.L_19:
        /*000c*/ 	.byte	0x04, 0x11
        /*000e*/ 	.short	(.L_21 - .L_20)
	.align		4
.L_20:
        /*0010*/ 	.word	index@($__internal_2_$__cuda_sm10x_tcgen05_guardrail_trap_unallocated_columns_being_dealloced)
        /*0014*/ 	.word	0x00000000


	//----- nvinfo : EIATTR_FRAME_SIZE
	.align		4
.L_21:
        /*0018*/ 	.byte	0x04, 0x11
        /*001a*/ 	.short	(.L_23 - .L_22)
	.align		4
.L_22:
        /*001c*/ 	.word	index@($__internal_1_$__cuda_sm10x_tcgen05_guardrail_trap_phase_invalid_during_alloc)
        /*0020*/ 	.word	0x00000000


	//----- nvinfo : EIATTR_FRAME_SIZE
	.align		4
.L_23:
        /*0024*/ 	.byte	0x04, 0x11
        /*0026*/ 	.short	(.L_25 - .L_24)
	.align		4
.L_24:
        /*0028*/ 	.word	index@($__internal_0_$__cuda_sm10x_tcgen05_guardrail_trap_col_being_dealloced_not_returned_by_alloc)
        /*002c*/ 	.word	0x00000000


	//----- nvinfo : EIATTR_FRAME_SIZE
	.align		4
.L_25:
        /*0030*/ 	.byte	0x04, 0x11
        /*0032*/ 	.short	(.L_27 - .L_26)
	.align		4
.L_26:
        /*0034*/ 	.word	index@(_ZN7cutlass13device_kernelINS_4gemm6kernel13GemmUniversalIN4cute5tupleIJiiiiEEENS1_10collective13CollectiveMmaINS1_35MainloopSm100TmaUmmaWarpSpecializedILi4ELi2ELi4ENS5_IJNS4_1CILi2EEENSA_ILi1EEESC_EEEEENS5_IJNSA_ILi64EEENSA_ILi256EEESF_EEENS_6half_tENS5_IJlSC_lEEESI_SJ_NS4_8TiledMMAINS4_8MMA_AtomIJNS4_20SM100_MMA_F16BF16_SSISI_SI_fLi64ELi256ELNS4_4UMMA5MajorE0ELSO_0ELNSN_7ScaleInE0ELSP_0EEEEEENS4_6LayoutINS5_IJSC_SC_SC_EEENS5_IJNSA_ILi0EEESU_SU_EEEEENS5_IJNS4_10UnderscoreESX_SX_EEEEENS4_13SM90_TMA_LOADENS4_14ComposedLayoutINS4_7SwizzleILi3ELi4ELi3EEENS4_18smem_ptr_flag_bitsILi16EEENSS_INS5_IJNSA_ILi8EEESF_EEENS5_IJSF_SC_EEEEEEEvNS4_8identityENS4_23SM90_TMA_LOAD_MULTICASTES1A_vS1B_EENS_8epilogue10collective18CollectiveEpilogueINS1E_23Sm100TmaWarpSpecializedILi4ELi2ELi32ELb1ELb0EEEJSH_NS5_IJNSS_ISF_SC_EES1J_EEESI_SJ_SI_SJ_NS1E_6fusion15FusionCallbacksIS1I_NS1L_17LinearCombinationISI_fSI_fLNS_15FloatRoundStyleE2EEESH_S1K_JEEENS4_5SM1004TMEM4LOAD26SM100_TMEM_LOAD_16dp256b8xES10_S1A_NS4_17SM75_U32x4_LDSM_NENS4_14SM90_TMA_STOREES1A_NS4_17SM90_U32x4_STSM_NENS4_39AutoVectorizingCopyWithAssumedAlignmentILi128EEEEEEvvEEEEvNT_6ParamsE)
        /*0038*/ 	.word	0x00000000


	//----- nvinfo : EIATTR_MIN_STACK_SIZE
	.align		4
.L_27:
        /*003c*/ 	.byte	0x04, 0x12
        /*003e*/ 	.short	(.L_29 - .L_28)
	.align		4
.L_28:
        /*0040*/ 	.word	index@(_ZN7cutlass13device_kernelINS_4gemm6kernel13GemmUniversalIN4cute5tupleIJiiiiEEENS1_10collective13CollectiveMmaINS1_35MainloopSm100TmaUmmaWarpSpecializedILi4ELi2ELi4ENS5_IJNS4_1CILi2EEENSA_ILi1EEESC_EEEEENS5_IJNSA_ILi64EEENSA_ILi256EEESF_EEENS_6half_tENS5_IJlSC_lEEESI_SJ_NS4_8TiledMMAINS4_8MMA_AtomIJNS4_20SM100_MMA_F16BF16_SSISI_SI_fLi64ELi256ELNS4_4UMMA5MajorE0ELSO_0ELNSN_7ScaleInE0ELSP_0EEEEEENS4_6LayoutINS5_IJSC_SC_SC_EEENS5_IJNSA_ILi0EEESU_SU_EEEEENS5_IJNS4_10UnderscoreESX_SX_EEEEENS4_13SM90_TMA_LOADENS4_14ComposedLayoutINS4_7SwizzleILi3ELi4ELi3EEENS4_18smem_ptr_flag_bitsILi16EEENSS_INS5_IJNSA_ILi8EEESF_EEENS5_IJSF_SC_EEEEEEEvNS4_8identityENS4_23SM90_TMA_LOAD_MULTICASTES1A_vS1B_EENS_8epilogue10collective18CollectiveEpilogueINS1E_23Sm100TmaWarpSpecializedILi4ELi2ELi32ELb1ELb0EEEJSH_NS5_IJNSS_ISF_SC_EES1J_EEESI_SJ_SI_SJ_NS1E_6fusion15FusionCallbacksIS1I_NS1L_17LinearCombinationISI_fSI_fLNS_15FloatRoundStyleE2EEESH_S1K_JEEENS4_5SM1004TMEM4LOAD26SM100_TMEM_LOAD_16dp256b8xES10_S1A_NS4_17SM75_U32x4_LDSM_NENS4_14SM90_TMA_STOREES1A_NS4_17SM90_U32x4_STSM_NENS4_39AutoVectorizingCopyWithAssumedAlignmentILi128EEEEEEvvEEEEvNT_6ParamsE)
        /*0044*/ 	.word	0x00000000
.L_29:


//--------------------- .nv.compat                --------------------------
	.section	.nv.compat,"",@"SHT_CUDA_COMPAT_INFO"
	.align	4
        /*0000*/ 	.byte	0x02, 0x09, 0x01, 0x00, 0x02, 0x02, 0x02, 0x00, 0x02, 0x05, 0x05, 0x00, 0x03, 0x07, 0x01, 0x01
        /*0010*/ 	.byte	0x02, 0x03, 0x01, 0x00, 0x02, 0x06, 0x01, 0x00, 0x04, 0x0b, 0x08, 0x00, 0x09, 0x00, 0x00, 0x00
        /*0020*/ 	.byte	0x00, 0x00, 0x00, 0x00


//--------------------- .nv.info._ZN7cutlass13device_kernelINS_4gemm6kernel13GemmUniversalIN4cute5tupleIJiiiiEEENS1_10collective13CollectiveMmaINS1_35MainloopSm100TmaUmmaWarpSpecializedILi4ELi2ELi4ENS5_IJNS4_1CILi2EEENSA_ILi1EEESC_EEEEENS5_IJNSA_ILi64EEENSA_ILi256EEESF_EEENS_6half_tENS5_IJlSC_lEEESI_SJ_NS4_8TiledMMAINS4_8MMA_AtomIJNS4_20SM100_MMA_F16BF16_SSISI_SI_fLi64ELi256ELNS4_4UMMA5MajorE0ELSO_0ELNSN_7ScaleInE0ELSP_0EEEEEENS4_6LayoutINS5_IJSC_SC_SC_EEENS5_IJNSA_ILi0EEESU_SU_EEEEENS5_IJNS4_10UnderscoreESX_SX_EEEEENS4_13SM90_TMA_LOADENS4_14ComposedLayoutINS4_7SwizzleILi3ELi4ELi3EEENS4_18smem_ptr_flag_bitsILi16EEENSS_INS5_IJNSA_ILi8EEESF_EEENS5_IJSF_SC_EEEEEEEvNS4_8identityENS4_23SM90_TMA_LOAD_MULTICASTES1A_vS1B_EENS_8epilogue10collective18CollectiveEpilogueINS1E_23Sm100TmaWarpSpecializedILi4ELi2ELi32ELb1ELb0EEEJSH_NS5_IJNSS_ISF_SC_EES1J_EEESI_SJ_SI_SJ_NS1E_6fusion15FusionCallbacksIS1I_NS1L_17LinearCombinationISI_fSI_fLNS_15FloatRoundStyleE2EEESH_S1K_JEEENS4_5SM1004TMEM4LOAD26SM100_TMEM_LOAD_16dp256b8xES10_S1A_NS4_17SM75_U32x4_LDSM_NENS4_14SM90_TMA_STOREES1A_NS4_17SM90_U32x4_STSM_NENS4_39AutoVectorizingCopyWithAssumedAlignmentILi128EEEEEEvvEEEEvNT_6ParamsE --------------------------
	.section	.nv.info._ZN7cutlass13device_kernelINS_4gemm6kernel13GemmUniversalIN4cute5tupleIJiiiiEEENS1_10collective13CollectiveMmaINS1_35MainloopSm100TmaUmmaWarpSpecializedILi4ELi2ELi4ENS5_IJNS4_1CILi2EEENSA_ILi1EEESC_EEEEENS5_IJNSA_ILi64EEENSA_ILi256EEESF_EEENS_6half_tENS5_IJlSC_lEEESI_SJ_NS4_8TiledMMAINS4_8MMA_AtomIJNS4_20SM100_MMA_F16BF16_SSISI_SI_fLi64ELi256ELNS4_4UMMA5MajorE0ELSO_0ELNSN_7ScaleInE0ELSP_0EEEEEENS4_6LayoutINS5_IJSC_SC_SC_EEENS5_IJNSA_ILi0EEESU_SU_EEEEENS5_IJNS4_10UnderscoreESX_SX_EEEEENS4_13SM90_TMA_LOADENS4_14ComposedLayoutINS4_7SwizzleILi3ELi4ELi3EEENS4_18smem_ptr_flag_bitsILi16EEENSS_INS5_IJNSA_ILi8EEESF_EEENS5_IJSF_SC_EEEEEEEvNS4_8identityENS4_23SM90_TMA_LOAD_MULTICASTES1A_vS1B_EENS_8epilogue10collective18CollectiveEpilogueINS1E_23Sm100TmaWarpSpecializedILi4ELi2ELi32ELb1ELb0EEEJSH_NS5_IJNSS_ISF_SC_EES1J_EEESI_SJ_SI_SJ_NS1E_6fusion15FusionCallbacksIS1I_NS1L_17LinearCombinationISI_fSI_fLNS_15FloatRoundStyleE2EEESH_S1K_JEEENS4_5SM1004TMEM4LOAD26SM100_TMEM_LOAD_16dp256b8xES10_S1A_NS4_17SM75_U32x4_LDSM_NENS4_14SM90_TMA_STOREES1A_NS4_17SM90_U32x4_STSM_NENS4_39AutoVectorizingCopyWithAssumedAlignmentILi128EEEEEEvvEEEEvNT_6ParamsE,"",@"SHT_CUDA_INFO"
	.sectionflags	@""
	.align	4


	//----- nvinfo : EIATTR_CUDA_API_VERSION
	.align		4
        /*0000*/ 	.byte	0x04, 0x37
        /*0002*/ 	.short	(.L_31 - .L_30)
.L_30:
        /*0004*/ 	.word	0x00000082


	//----- nvinfo : EIATTR_KPARAM_INFO
	.align		4
.L_31:
        /*0008*/ 	.byte	0x04, 0x17
        /*000a*/ 	.short	(.L_33 - .L_32)
.L_32:
        /*000c*/ 	.word	0x00000000
        /*0010*/ 	.short	0x0000
        /*0012*/ 	.short	0x0000
        /*0014*/ 	.byte	0x00, 0xf0, 0x01, 0x20


	//----- nvinfo : EIATTR_AT_ENTRY_FRAGMENTS
	.align		4
.L_33:
        /*0018*/ 	.byte	0x04, 0x4f
        /*001a*/ 	.short	(.L_35 - .L_34)


	//   ....[0]....
.L_34:
        /*001c*/ 	.word	0x00000006


	//----- nvinfo : EIATTR_RESERVED_SMEM_USED
	.align		4
.L_35:
        /*0020*/ 	.byte	0x01, 0x41
	.zero		2


	//----- nvinfo : EIATTR_SPARSE_MMA_MASK
	.align		4
        /*0024*/ 	.byte	0x03, 0x50
        /*0026*/ 	.short	0x0000


	//----- nvinfo : EIATTR_TCGEN05_1CTA_USED
	.align		4
        /*0028*/ 	.byte	0x01, 0x51
	.zero		2


	//----- nvinfo : EIATTR_MAXREG_COUNT
	.align		4
        /*002c*/ 	.byte	0x03, 0x1b
        /*002e*/ 	.short	0x00ff


	//----- nvinfo : EIATTR_NUM_BARRIERS
	.align		4
        /*0030*/ 	.byte	0x02, 0x4c
        /*0032*/ 	.byte	0x07
	.zero		1


	//----- nvinfo : EIATTR_EXTERNS
	.align		4
        /*0034*/ 	.byte	0x04, 0x0f
        /*0036*/ 	.short	(.L_37 - .L_36)


	//   ....[0]....
	.align		4
.L_36:
        /*0038*/ 	.word	index@(__assertfail)


	//----- nvinfo : EIATTR_MERCURY_ISA_VERSION
	.align		4
.L_37:
        /*003c*/ 	.byte	0x03, 0x5f
        /*003e*/ 	.short	0x0101


	//----- nvinfo : EIATTR_INT_WARP_WIDE_INSTR_OFFSETS
	.align		4
        /*0040*/ 	.byte	0x04, 0x31
        /*0042*/ 	.short	(.L_39 - .L_38)


	//   ....[0]....
.L_38:
        /*0044*/ 	.word	0x00003d10


	//   ....[1]....
        /*0048*/ 	.word	0x00003d30


	//   ....[2]....
        /*004c*/ 	.word	0x00003d60


	//   ....[3]....
        /*0050*/ 	.word	0x00004970


	//   ....[4]....
        /*0054*/ 	.word	0x000049d0


	//   ....[5]....
        /*0058*/ 	.word	0x00004ab0


	//   ....[6]....
        /*005c*/ 	.word	0x00004b30


	//   ....[7]....
        /*0060*/ 	.word	0x00004c20


	//   ....[8]....
        /*0064*/ 	.word	0x00004cb0


	//   ....[9]....
        /*0068*/ 	.word	0x00004da0


	//   ....[10]....
        /*006c*/ 	.word	0x00004e50


	//----- nvinfo : EIATTR_COOP_GROUP_MASK_REGIDS
	.align		4
.L_39:
        /*0070*/ 	.byte	0x04, 0x29
        /*0072*/ 	.short	(.L_41 - .L_40)


	//   ....[0]....
.L_40:
        /*0074*/ 	.word	0xffffffff


	//   ....[1]....
        /*0078*/ 	.word	0xffffffff


	//   ....[2]....
        /*007c*/ 	.word	0xffffffff


	//   ....[3]....
        /*0080*/ 	.word	0xffffffff


	//   ....[4]....
        /*0084*/ 	.word	0xffffffff


	//   ....[5]....
        /*0088*/ 	.word	0xffffffff


	//   ....[6]....
        /*008c*/ 	.word	0xffffffff


	//   ....[7]....
        /*0090*/ 	.word	0xffffffff


	//   ....[8]....
        /*0094*/ 	.word	0xffffffff


	//   ....[9]....
        /*0098*/ 	.word	0xffffffff


	//   ....[10]....
        /*009c*/ 	.word	0xffffffff


	//   ....[11]....
        /*00a0*/ 	.word	0xffffffff


	//   ....[12]....
        /*00a4*/ 	.word	0xffffffff


	//   ....[13]....
        /*00a8*/ 	.word	0xffffffff


	//----- nvinfo : EIATTR_COOP_GROUP_INSTR_OFFSETS
	.align		4
.L_41:
        /*00ac*/ 	.byte	0x04, 0x28
        /*00ae*/ 	.short	(.L_43 - .L_42)


	//   ....[0]....
.L_42:
        /*00b0*/ 	.word	0x00000080


	//   ....[1]....
        /*00b4*/ 	.word	0x000004f0


	//   ....[2]....
        /*00b8*/ 	.word	0x00000690


	//   ....[3]....
        /*00bc*/ 	.word	0x00000830


	//   ....[4]....
        /*00c0*/ 	.word	0x00000930


	//   ....[5]....
        /*00c4*/ 	.word	0x00000aa0


	//   ....[6]....
        /*00c8*/ 	.word	0x00000c40


	//   ....[7]....
        /*00cc*/ 	.word	0x00000df0


	//   ....[8]....
        /*00d0*/ 	.word	0x00002010


	//   ....[9]....
        /*00d4*/ 	.word	0x00002f00


	//   ....[10]....
        /*00d8*/ 	.word	0x00003110


	//   ....[11]....
        /*00dc*/ 	.word	0x00003140


	//   ....[12]....
        /*00e0*/ 	.word	0x00003bf0


	//   ....[13]....
        /*00e4*/ 	.word	0x00003e20


	//----- nvinfo : EIATTR_VRC_CTA_INIT_COUNT
	.align		4
.L_43:
        /*00e8*/ 	.byte	0x02, 0x4a
        /*00ea*/ 	.byte	0x80
	.zero		1


	//----- nvinfo : EIATTR_SYSCALL_OFFSETS
	.align		4
        /*00ec*/ 	.byte	0x04, 0x46
        /*00ee*/ 	.short	(.L_45 - .L_44)


	//   ....[0]....
.L_44:
        /*00f0*/ 	.word	0x00005ae0


	//   ....[1]....
        /*00f4*/ 	.word	0x00005bd0


	//   ....[2]....
        /*00f8*/ 	.word	0x00006440


	//   ....[3]....
        /*00fc*/ 	.word	0x00007100


	//   ....[4]....
        /*0100*/ 	.word	0x00007d70


	//   ....[5]....
        /*0104*/ 	.word	0x000089d0


	//----- nvinfo : EIATTR_MBARRIER_INSTR_OFFSETS
	.align		4
.L_45:
        /*0108*/ 	.byte	0x04, 0x39
        /*010a*/ 	.short	(.L_47 - .L_46)


	//   ....[0]....
.L_46:
        /*010c*/ 	.word	0x00000600
        /*0110*/ 	.word	0x000000ff
        /*0114*/ 	.word	0x00000000
        /*0118*/ 	.short	0x0100
        /*011a*/ 	.byte	0x04
	.zero		1


	//   ....[1]....
        /*011c*/ 	.word	0x00000610
        /*0120*/ 	.word	0x000000ff
        /*0124*/ 	.word	0x00000020
        /*0128*/ 	.short	0x0100
        /*012a*/ 	.byte	0x04
	.zero		1


	//   ....[2]....
        /*012c*/ 	.word	0x00000620
        /*0130*/ 	.word	0x000000ff
        /*0134*/ 	.word	0x00000008
        /*0138*/ 	.short	0x0100
        /*013a*/ 	.byte	0x04
	.zero		1


	//   ....[3]....
        /*013c*/ 	.word	0x00000630
        /*0140*/ 	.word	0x000000ff
        /*0144*/ 	.word	0x00000028
        /*0148*/ 	.short	0x0100
        /*014a*/ 	.byte	0x04
	.zero		1


	//   ....[4]....
        /*014c*/ 	.word	0x00000640
        /*0150*/ 	.word	0x000000ff
        /*0154*/ 	.word	0x00000010
        /*0158*/ 	.short	0x0100
        /*015a*/ 	.byte	0x04
	.zero		1


	//   ....[5]....
        /*015c*/ 	.word	0x00000650
        /*0160*/ 	.word	0x000000ff
        /*0164*/ 	.word	0x00000030
        /*0168*/ 	.short	0x0100
        /*016a*/ 	.byte	0x04
	.zero		1


	//   ....[6]....
        /*016c*/ 	.word	0x00000660
        /*0170*/ 	.word	0x000000ff
        /*0174*/ 	.word	0x00000018
        /*0178*/ 	.short	0x0100
        /*017a*/ 	.byte	0x04
	.zero		1


	//   ....[7]....
        /*017c*/ 	.word	0x00000670
        /*0180*/ 	.word	0x000000ff
        /*0184*/ 	.word	0x00000038
        /*0188*/ 	.short	0x0100
        /*018a*/ 	.byte	0x04
	.zero		1


	//   ....[8]....
        /*018c*/ 	.word	0x000007a0
        /*0190*/ 	.word	0x000000ff
        /*0194*/ 	.word	0x00000040
        /*0198*/ 	.short	0x0100
        /*019a*/ 	.byte	0x04
	.zero		1


	//   ....[9]....
        /*019c*/ 	.word	0x000007b0
        /*01a0*/ 	.word	0x000000ff
        /*01a4*/ 	.word	0x00000060
        /*01a8*/ 	.short	0x0100
        /*01aa*/ 	.byte	0x04
	.zero		1


	//   ....[10]....
        /*01ac*/ 	.word	0x000007c0
        /*01b0*/ 	.word	0x000000ff
        /*01b4*/ 	.word	0x00000048
        /*01b8*/ 	.short	0x0100
        /*01ba*/ 	.byte	0x04
	.zero		1


	//   ....[11]....
        /*01bc*/ 	.word	0x000007d0
        /*01c0*/ 	.word	0x000000ff
        /*01c4*/ 	.word	0x00000068
        /*01c8*/ 	.short	0x0100
        /*01ca*/ 	.byte	0x04
	.zero		1


	//   ....[12]....
        /*01cc*/ 	.word	0x000007e0
        /*01d0*/ 	.word	0x000000ff
        /*01d4*/ 	.word	0x00000050
        /*01d8*/ 	.short	0x0100
        /*01da*/ 	.byte	0x04
	.zero		1


	//   ....[13]....
        /*01dc*/ 	.word	0x000007f0
        /*01e0*/ 	.word	0x000000ff
        /*01e4*/ 	.word	0x00000070
        /*01e8*/ 	.short	0x0100
        /*01ea*/ 	.byte	0x04
	.zero		1


	//   ....[14]....
        /*01ec*/ 	.word	0x00000800
        /*01f0*/ 	.word	0x000000ff
        /*01f4*/ 	.word	0x00000058
        /*01f8*/ 	.short	0x0100
        /*01fa*/ 	.byte	0x04
	.zero		1


	//   ....[15]....
        /*01fc*/ 	.word	0x00000810
        /*0200*/ 	.word	0x000000ff
        /*0204*/ 	.word	0x00000078
        /*0208*/ 	.short	0x0100
        /*020a*/ 	.byte	0x04
	.zero		1


	//   ....[16]....
        /*020c*/ 	.word	0x00000900
        /*0210*/ 	.word	0x000000ff
        /*0214*/ 	.word	0x00000080
        /*0218*/ 	.short	0x0100
        /*021a*/ 	.byte	0x06
	.zero		1


	//   ....[17]....
        /*021c*/ 	.word	0x00000910
        /*0220*/ 	.word	0x000000ff
        /*0224*/ 	.word	0x00000088
        /*0228*/ 	.short	0x0100
        /*022a*/ 	.byte	0x06
	.zero		1


	//   ....[18]....
        /*022c*/ 	.word	0x00000a50
        /*0230*/ 	.word	0x000000ff
        /*0234*/ 	.word	0x00000090
        /*0238*/ 	.short	0x0100
        /*023a*/ 	.byte	0x06
	.zero		1


	//   ....[19]....
        /*023c*/ 	.word	0x00000a60
        /*0240*/ 	.word	0x000000ff
        /*0244*/ 	.word	0x000000a0
        /*0248*/ 	.short	0x0100
        /*024a*/ 	.byte	0x06
	.zero		1


	//   ....[20]....
        /*024c*/ 	.word	0x00000a70
        /*0250*/ 	.word	0x000000ff
        /*0254*/ 	.word	0x00000098
        /*0258*/ 	.short	0x0100
        /*025a*/ 	.byte	0x06
	.zero		1


	//   ....[21]....
        /*025c*/ 	.word	0x00000a80
        /*0260*/ 	.word	0x000000ff
        /*0264*/ 	.word	0x000000a8
        /*0268*/ 	.short	0x0100
        /*026a*/ 	.byte	0x06
	.zero		1


	//   ....[22]....
        /*026c*/ 	.word	0x00000bb0
        /*0270*/ 	.word	0x000000ff
        /*0274*/ 	.word	0x000000b0
        /*0278*/ 	.short	0x0100
        /*027a*/ 	.byte	0x04
	.zero		1


	//   ....[23]....
        /*027c*/ 	.word	0x00000bc0
        /*0280*/ 	.word	0x000000ff
        /*0284*/ 	.word	0x000000d0
        /*0288*/ 	.short	0x0100
        /*028a*/ 	.byte	0x04
	.zero		1


	//   ....[24]....
        /*028c*/ 	.word	0x00000bd0
        /*0290*/ 	.word	0x000000ff
        /*0294*/ 	.word	0x000000b8
        /*0298*/ 	.short	0x0100
        /*029a*/ 	.byte	0x04
	.zero		1


	//   ....[25]....
        /*029c*/ 	.word	0x00000be0
        /*02a0*/ 	.word	0x000000ff
        /*02a4*/ 	.word	0x000000d8
        /*02a8*/ 	.short	0x0100
        /*02aa*/ 	.byte	0x04
	.zero		1


	//   ....[26]....
        /*02ac*/ 	.word	0x00000bf0
        /*02b0*/ 	.word	0x000000ff
        /*02b4*/ 	.word	0x000000c0
        /*02b8*/ 	.short	0x0100
        /*02ba*/ 	.byte	0x04
	.zero		1


	//   ....[27]....
        /*02bc*/ 	.word	0x00000c00
        /*02c0*/ 	.word	0x000000ff
        /*02c4*/ 	.word	0x000000e0
        /*02c8*/ 	.short	0x0100
        /*02ca*/ 	.byte	0x04
	.zero		1


	//   ....[28]....
        /*02cc*/ 	.word	0x00000c10
        /*02d0*/ 	.word	0x000000ff
        /*02d4*/ 	.word	0x000000c8
        /*02d8*/ 	.short	0x0100
        /*02da*/ 	.byte	0x04
	.zero		1


	//   ....[29]....
        /*02dc*/ 	.word	0x00000c20
        /*02e0*/ 	.word	0x000000ff
        /*02e4*/ 	.word	0x000000e8
        /*02e8*/ 	.short	0x0100
        /*02ea*/ 	.byte	0x04
	.zero		1


	//   ....[30]....
        /*02ec*/ 	.word	0x00000d10
        /*02f0*/ 	.word	0x000000ff
        /*02f4*/ 	.word	0x000000f0
        /*02f8*/ 	.short	0x0100
        /*02fa*/ 	.byte	0x04
	.zero		1


	//   ....[31]....
        /*02fc*/ 	.word	0x00000d20
        /*0300*/ 	.word	0x000000ff
        /*0304*/ 	.word	0x00000100
        /*0308*/ 	.short	0x0100
        /*030a*/ 	.byte	0x04
	.zero		1


	//   ....[32]....
        /*030c*/ 	.word	0x00000d30
        /*0310*/ 	.word	0x000000ff
        /*0314*/ 	.word	0x000000f8
        /*0318*/ 	.short	0x0100
        /*031a*/ 	.byte	0x04
	.zero		1


	//   ....[33]....
        /*031c*/ 	.word	0x00000d40
        /*0320*/ 	.word	0x000000ff
        /*0324*/ 	.word	0x00000108
        /*0328*/ 	.short	0x0100
        /*032a*/ 	.byte	0x04
	.zero		1


	//   ....[34]....
        /*032c*/ 	.word	0x000018b0
        /*0330*/ 	.word	0x00000000
        /*0334*/ 	.word	0x00000100
        /*0338*/ 	.short	0x010a
        /*033a*/ 	.byte	0xff
	.zero		1


	//   ....[35]....
        /*033c*/ 	.word	0x000018d0
        /*0340*/ 	.word	0x00000000
        /*0344*/ 	.word	0x000000f0
        /*0348*/ 	.short	0x0101
        /*034a*/ 	.byte	0xff
	.zero		1


	//   ....[36]....
        /*034c*/ 	.word	0x00001990
        /*0350*/ 	.word	0x000000ff
        /*0354*/ 	.word	0x00000020
        /*0358*/ 	.short	0x010a
        /*035a*/ 	.byte	0x04
	.zero		1


	//   ....[37]....
        /*035c*/ 	.word	0x00001a10
        /*0360*/ 	.word	0x000000ff
        /*0364*/ 	.word	0x00000020
        /*0368*/ 	.short	0x010a
        /*036a*/ 	.byte	0x21
	.zero		1


	//   ....[38]....
        /*036c*/ 	.word	0x00001ba0
        /*0370*/ 	.word	0x000000ff
        /*0374*/ 	.word	0x00000020
        /*0378*/ 	.short	0x010a
        /*037a*/ 	.byte	0x08
	.zero		1


	//   ....[39]....
        /*037c*/ 	.word	0x00001cd0
        /*0380*/ 	.word	0x000000ff
        /*0384*/ 	.word	0x00000088
        /*0388*/ 	.short	0x0101
        /*038a*/ 	.byte	0x07
	.zero		1


	//   ....[40]....
        /*038c*/ 	.word	0x00001cf0
        /*0390*/ 	.word	0x000000ff
        /*0394*/ 	.word	0x00000020
        /*0398*/ 	.short	0x010a
        /*039a*/ 	.byte	0x04
	.zero		1


	//   ....[41]....
        /*039c*/ 	.word	0x00001d70
        /*03a0*/ 	.word	0x000000ff
        /*03a4*/ 	.word	0x00000020
        /*03a8*/ 	.short	0x010a
        /*03aa*/ 	.byte	0x09
	.zero		1


	//   ....[42]....
        /*03ac*/ 	.word	0x00001f10
        /*03b0*/ 	.word	0x000000ff
        /*03b4*/ 	.word	0x00000020
        /*03b8*/ 	.short	0x010a
        /*03ba*/ 	.byte	0x06
	.zero		1


	//   ....[43]....
        /*03bc*/ 	.word	0x00002040
        /*03c0*/ 	.word	0x00000003
        /*03c4*/ 	.word	0x00000090
        /*03c8*/ 	.short	0x010a
        /*03ca*/ 	.byte	0xff
	.zero		1


	//   ....[44]....
        /*03cc*/ 	.word	0x00002190
        /*03d0*/ 	.word	0x00000000
        /*03d4*/ 	.word	0x00000000
        /*03d8*/ 	.short	0x0101
        /*03da*/ 	.byte	0xff
	.zero		1


	//   ....[45]....
        /*03dc*/ 	.word	0x00002750
        /*03e0*/ 	.word	0x000000ff
        /*03e4*/ 	.word	0x00000000
        /*03e8*/ 	.short	0x010a
        /*03ea*/ 	.byte	0x04
	.zero		1


	//   ....[46]....
        /*03ec*/ 	.word	0x000027e0
        /*03f0*/ 	.word	0x000000ff
        /*03f4*/ 	.word	0x00000000
        /*03f8*/ 	.short	0x010a
        /*03fa*/ 	.byte	0x05
	.zero		1


	//   ....[47]....
        /*03fc*/ 	.word	0x00002870
        /*0400*/ 	.word	0x000000ff
        /*0404*/ 	.word	0x00000000
        /*0408*/ 	.short	0x010a
        /*040a*/ 	.byte	0x05
	.zero		1


	//   ....[48]....
        /*040c*/ 	.word	0x00002910
        /*0410*/ 	.word	0x00000000
        /*0414*/ 	.word	0x00000000
        /*0418*/ 	.short	0x010a
        /*041a*/ 	.byte	0xff
	.zero		1


	//   ....[49]....
        /*041c*/ 	.word	0x00002a50
        /*0420*/ 	.word	0x00000002
        /*0424*/ 	.word	0x000000f0
        /*0428*/ 	.short	0x010a
        /*042a*/ 	.byte	0xff
	.zero		1


	//   ....[50]....
        /*042c*/ 	.word	0x00002ab0
        /*0430*/ 	.word	0x00000004
        /*0434*/ 	.word	0x00000000
        /*0438*/ 	.short	0x0101
        /*043a*/ 	.byte	0xff
	.zero		1


	//   ....[51]....
        /*043c*/ 	.word	0x00002ad0
        /*0440*/ 	.word	0x000000ff
        /*0444*/ 	.word	0x000000a0
        /*0448*/ 	.short	0x010a
        /*044a*/ 	.byte	0x04
	.zero		1


	//   ....[52]....
        /*044c*/ 	.word	0x00002bf0
        /*0450*/ 	.word	0x00000002
        /*0454*/ 	.word	0x00000090
        /*0458*/ 	.short	0x010a
        /*045a*/ 	.byte	0xff
	.zero		1


	//   ....[53]....
        /*045c*/ 	.word	0x00002d00
        /*0460*/ 	.word	0x00000002
        /*0464*/ 	.word	0x00000000
        /*0468*/ 	.short	0x0101
        /*046a*/ 	.byte	0xff
	.zero		1


	//   ....[54]....
        /*046c*/ 	.word	0x00002d90
        /*0470*/ 	.word	0x000000ff
        /*0474*/ 	.word	0x000000a0
        /*0478*/ 	.short	0x0106
        /*047a*/ 	.byte	0x04
	.zero		1


	//   ....[55]....
        /*047c*/ 	.word	0x00002db0
        /*0480*/ 	.word	0x000000ff
        /*0484*/ 	.word	0x000000a0
        /*0488*/ 	.short	0x010a
        /*048a*/ 	.byte	0x04
	.zero		1


	//   ....[56]....
        /*048c*/ 	.word	0x00002e40
        /*0490*/ 	.word	0x000000ff
        /*0494*/ 	.word	0x000000a0
        /*0498*/ 	.short	0x0106
        /*049a*/ 	.byte	0x07
	.zero		1


	//   ....[57]....
        /*049c*/ 	.word	0x00002e80
        /*04a0*/ 	.word	0x00000000
        /*04a4*/ 	.word	0x000000a0
        /*04a8*/ 	.short	0x010a
        /*04aa*/ 	.byte	0xff
	.zero		1


	//   ....[58]....
        /*04ac*/ 	.word	0x000033e0
        /*04b0*/ 	.word	0x00000000
        /*04b4*/ 	.word	0x00000090
        /*04b8*/ 	.short	0x010a
        /*04ba*/ 	.byte	0xff
	.zero		1


	//   ....[59]....
        /*04bc*/ 	.word	0x000034e0
        /*04c0*/ 	.word	0x00000003
        /*04c4*/ 	.word	0x00000000
        /*04c8*/ 	.short	0x0101
        /*04ca*/ 	.byte	0xff
	.zero		1


	//   ....[60]....
        /*04cc*/ 	.word	0x000034f0
        /*04d0*/ 	.word	0x000000ff
        /*04d4*/ 	.word	0x00000000
        /*04d8*/ 	.short	0x010a
        /*04da*/ 	.byte	0x04
	.zero		1


	//   ....[61]....
        /*04dc*/ 	.word	0x00003570
        /*04e0*/ 	.word	0x000000ff
        /*04e4*/ 	.word	0x000000d0
        /*04e8*/ 	.short	0x010a
        /*04ea*/ 	.byte	0x1f
	.zero		1


	//   ....[62]....
        /*04ec*/ 	.word	0x00003650
        /*04f0*/ 	.word	0x000000ff
        /*04f4*/ 	.word	0x00000000
        /*04f8*/ 	.short	0x010a
        /*04fa*/ 	.byte	0x05
	.zero		1


	//   ....[63]....
        /*04fc*/ 	.word	0x00003790
        /*0500*/ 	.word	0x000000ff
        /*0504*/ 	.word	0x00000000
        /*0508*/ 	.short	0x010a
        /*050a*/ 	.byte	0x04
	.zero		1


	//   ....[64]....
        /*050c*/ 	.word	0x00003a20
        /*0510*/ 	.word	0x000000ff
        /*0514*/ 	.word	0x00000000
        /*0518*/ 	.short	0x010a
        /*051a*/ 	.byte	0x04
	.zero		1


	//   ....[65]....
        /*051c*/ 	.word	0x00003ab0
        /*0520*/ 	.word	0x000000ff
        /*0524*/ 	.word	0x00000000
        /*0528*/ 	.short	0x010a
        /*052a*/ 	.byte	0x05
	.zero		1


	//   ....[66]....
        /*052c*/ 	.word	0x00003b40
        /*0530*/ 	.word	0x000000ff
        /*0534*/ 	.word	0x00000000
        /*0538*/ 	.short	0x010a
        /*053a*/ 	.byte	0x05
	.zero		1


	//   ....[67]....
        /*053c*/ 	.word	0x00003bd0
        /*0540*/ 	.word	0x000000ff
        /*0544*/ 	.word	0x00000000
        /*0548*/ 	.short	0x010a
        /*054a*/ 	.byte	0x04
	.zero		1


	//   ....[68]....
        /*054c*/ 	.word	0x00004130
        /*0550*/ 	.word	0x00000008
        /*0554*/ 	.word	0x00000090
        /*0558*/ 	.short	0x010a
        /*055a*/ 	.byte	0xff
	.zero		1


	//   ....[69]....
        /*055c*/ 	.word	0x000042a0
        /*0560*/ 	.word	0x00000000
        /*0564*/ 	.word	0x00000000
        /*0568*/ 	.short	0x0101
        /*056a*/ 	.byte	0xff
	.zero		1


	//   ....[70]....
        /*056c*/ 	.word	0x00004780
        /*0570*/ 	.word	0x000000ff
        /*0574*/ 	.word	0x00000088
        /*0578*/ 	.short	0x010a
        /*057a*/ 	.byte	0x15
	.zero		1


	//   ....[71]....
        /*057c*/ 	.word	0x00004910
        /*0580*/ 	.word	0x000000ff
        /*0584*/ 	.word	0x00000060
        /*0588*/ 	.short	0x010a
        /*058a*/ 	.byte	0x15
	.zero		1


	//   ....[72]....
        /*058c*/ 	.word	0x00004a60
        /*0590*/ 	.word	0x000000ff
        /*0594*/ 	.word	0x00000040
        /*0598*/ 	.short	0x010b
        /*059a*/ 	.byte	0x15
	.zero		1


	//   ....[73]....
        /*059c*/ 	.word	0x00004a70
        /*05a0*/ 	.word	0x000000ff
        /*05a4*/ 	.word	0x00000000
        /*05a8*/ 	.short	0x0101
        /*05aa*/ 	.byte	0x32
	.zero		1


	//   ....[74]....
        /*05ac*/ 	.word	0x00004a80
        /*05b0*/ 	.word	0x000000ff
        /*05b4*/ 	.word	0x00000068
        /*05b8*/ 	.short	0x010a
        /*05ba*/ 	.byte	0x15
	.zero		1


	//   ....[75]....
        /*05bc*/ 	.word	0x00004bd0
        /*05c0*/ 	.word	0x000000ff
        /*05c4*/ 	.word	0x00000048
        /*05c8*/ 	.short	0x010b
        /*05ca*/ 	.byte	0x15
	.zero		1


	//   ....[76]....
        /*05cc*/ 	.word	0x00004be0
        /*05d0*/ 	.word	0x000000ff
        /*05d4*/ 	.word	0x00000000
        /*05d8*/ 	.short	0x0101
        /*05da*/ 	.byte	0x31
	.zero		1


	//   ....[77]....
        /*05dc*/ 	.word	0x00004bf0
        /*05e0*/ 	.word	0x000000ff
        /*05e4*/ 	.word	0x00000070
        /*05e8*/ 	.short	0x010a
        /*05ea*/ 	.byte	0x15
	.zero		1


	//   ....[78]....
        /*05ec*/ 	.word	0x00004d50
        /*05f0*/ 	.word	0x000000ff
        /*05f4*/ 	.word	0x00000050
        /*05f8*/ 	.short	0x010b
        /*05fa*/ 	.byte	0x15
	.zero		1


	//   ....[79]....
        /*05fc*/ 	.word	0x00004d60
        /*0600*/ 	.word	0x000000ff
        /*0604*/ 	.word	0x00000000
        /*0608*/ 	.short	0x0101
        /*060a*/ 	.byte	0x30
	.zero		1


	//   ....[80]....
        /*060c*/ 	.word	0x00004d70
        /*0610*/ 	.word	0x000000ff
        /*0614*/ 	.word	0x00000078
        /*0618*/ 	.short	0x010a
        /*061a*/ 	.byte	0x15
	.zero		1


	//   ....[81]....
        /*061c*/ 	.word	0x00004f70
        /*0620*/ 	.word	0x000000ff
        /*0624*/ 	.word	0x00000058
        /*0628*/ 	.short	0x010b
        /*062a*/ 	.byte	0x15
	.zero		1


	//   ....[82]....
        /*062c*/ 	.word	0x00004f80
        /*0630*/ 	.word	0x000000ff
        /*0634*/ 	.word	0x00000000
        /*0638*/ 	.short	0x0101
        /*063a*/ 	.byte	0x2b
	.zero		1


	//   ....[83]....
        /*063c*/ 	.word	0x00004fb0
        /*0640*/ 	.word	0x000000ff
        /*0644*/ 	.word	0x00000060
        /*0648*/ 	.short	0x010a
        /*064a*/ 	.byte	0x15
	.zero		1


	//   ....[84]....
        /*064c*/ 	.word	0x00004fd0
        /*0650*/ 	.word	0x000000ff
        /*0654*/ 	.word	0x00000068
        /*0658*/ 	.short	0x010a
        /*065a*/ 	.byte	0x15
	.zero		1


	//   ....[85]....
        /*065c*/ 	.word	0x00004ff0
        /*0660*/ 	.word	0x000000ff
        /*0664*/ 	.word	0x00000070
        /*0668*/ 	.short	0x010a
        /*066a*/ 	.byte	0x15
	.zero		1


	//   ....[86]....
        /*066c*/ 	.word	0x00005030
        /*0670*/ 	.word	0x00000000
        /*0674*/ 	.word	0x00000078
        /*0678*/ 	.short	0x010a
        /*067a*/ 	.byte	0xff
	.zero		1


	//   ....[87]....
        /*067c*/ 	.word	0x00005370
        /*0680*/ 	.word	0x00000003
        /*0684*/ 	.word	0x00000090
        /*0688*/ 	.short	0x010a
        /*068a*/ 	.byte	0xff
	.zero		1


	//   ....[88]....
        /*068c*/ 	.word	0x000054f0
        /*0690*/ 	.word	0x00000000
        /*0694*/ 	.word	0x00000000
        /*0698*/ 	.short	0x0101
        /*069a*/ 	.byte	0xff
	.zero		1


	//   ....[89]....
        /*069c*/ 	.word	0x00006090
        /*06a0*/ 	.word	0x000000ff
        /*06a4*/ 	.word	0x00000040
        /*06a8*/ 	.short	0x010a
        /*06aa*/ 	.byte	0x2c
	.zero		1


	//   ....[90]....
        /*06ac*/ 	.word	0x00006100
        /*06b0*/ 	.word	0x00000062
        /*06b4*/ 	.word	0x000000b0
        /*06b8*/ 	.short	0x010a
        /*06ba*/ 	.byte	0xff
	.zero		1


	//   ....[91]....
        /*06bc*/ 	.word	0x00006220
        /*06c0*/ 	.word	0x000000ff
        /*06c4*/ 	.word	0x00000040
        /*06c8*/ 	.short	0x010a
        /*06ca*/ 	.byte	0x2c
	.zero		1


	//   ....[92]....
        /*06cc*/ 	.word	0x00006320
        /*06d0*/ 	.word	0x00000062
        /*06d4*/ 	.word	0x000000b0
        /*06d8*/ 	.short	0x010a
        /*06da*/ 	.byte	0xff
	.zero		1


	//   ....[93]....
        /*06dc*/ 	.word	0x00006e20
        /*06e0*/ 	.word	0x00000000
        /*06e4*/ 	.word	0x00000000
        /*06e8*/ 	.short	0x0101
        /*06ea*/ 	.byte	0xff
	.zero		1


	//   ....[94]....
        /*06ec*/ 	.word	0x00006e30
        /*06f0*/ 	.word	0x00000003
        /*06f4*/ 	.word	0x00000040
        /*06f8*/ 	.short	0x010a
        /*06fa*/ 	.byte	0xff
	.zero		1


	//   ....[95]....
        /*06fc*/ 	.word	0x00006f00
        /*0700*/ 	.word	0x00000003
        /*0704*/ 	.word	0x00000040
        /*0708*/ 	.short	0x010a
        /*070a*/ 	.byte	0xff
	.zero		1


	//   ....[96]....
        /*070c*/ 	.word	0x00007a90
        /*0710*/ 	.word	0x00000066
        /*0714*/ 	.word	0x00000000
        /*0718*/ 	.short	0x0101
        /*071a*/ 	.byte	0xff
	.zero		1


	//   ....[97]....
        /*071c*/ 	.word	0x00007ab0
        /*0720*/ 	.word	0x0000003f
        /*0724*/ 	.word	0x00000040
        /*0728*/ 	.short	0x010a
        /*072a*/ 	.byte	0xff
	.zero		1


	//   ....[98]....
        /*072c*/ 	.word	0x00007b70
        /*0730*/ 	.word	0x0000003f
        /*0734*/ 	.word	0x00000040
        /*0738*/ 	.short	0x010a
        /*073a*/ 	.byte	0xff
	.zero		1


	//   ....[99]....
        /*073c*/ 	.word	0x000086f0
        /*0740*/ 	.word	0x00000066
        /*0744*/ 	.word	0x00000000
        /*0748*/ 	.short	0x0101
        /*074a*/ 	.byte	0xff
	.zero		1


	//   ....[100]....
        /*074c*/ 	.word	0x00008710
        /*0750*/ 	.word	0x0000006c
        /*0754*/ 	.word	0x00000040
        /*0758*/ 	.short	0x010a
        /*075a*/ 	.byte	0xff
	.zero		1


	//   ....[101]....
        /*075c*/ 	.word	0x000087d0
        /*0760*/ 	.word	0x0000006c
        /*0764*/ 	.word	0x00000040
        /*0768*/ 	.short	0x010a
        /*076a*/ 	.byte	0xff
	.zero		1


	//   ....[102]....
        /*076c*/ 	.word	0x00008c10
        /*0770*/ 	.word	0x000000ff
        /*0774*/ 	.word	0x00000000
        /*0778*/ 	.short	0x0101
        /*077a*/ 	.byte	0x04
	.zero		1


	//   ....[103]....
        /*077c*/ 	.word	0x000093c0
        /*0780*/ 	.word	0x00000002
        /*0784*/ 	.word	0x00000000
        /*0788*/ 	.short	0x0101
        /*078a*/ 	.byte	0xff
	.zero		1


	//   ....[104]....
        /*078c*/ 	.word	0x00009670
        /*0790*/ 	.word	0x000000ff
        /*0794*/ 	.word	0x00000000
        /*0798*/ 	.short	0x0101
        /*079a*/ 	.byte	0x04
	.zero		1


	//   ....[105]....
        /*079c*/ 	.word	0x00009690
        /*07a0*/ 	.word	0x00000000
        /*07a4*/ 	.word	0x00000100
        /*07a8*/ 	.short	0x010a
        /*07aa*/ 	.byte	0xff
	.zero		1


	//   ....[106]....
        /*07ac*/ 	.word	0x000096f0
        /*07b0*/ 	.word	0x00000000
        /*07b4*/ 	.word	0x00000020
        /*07b8*/ 	.short	0x010a
        /*07ba*/ 	.byte	0xff
	.zero		1


	//   ....[107]....
        /*07bc*/ 	.word	0x00009750
        /*07c0*/ 	.word	0x00000000
        /*07c4*/ 	.word	0x00000020
        /*07c8*/ 	.short	0x010a
        /*07ca*/ 	.byte	0xff
	.zero		1


	//   ....[108]....
        /*07cc*/ 	.word	0x000097a0
        /*07d0*/ 	.word	0x00000003
        /*07d4*/ 	.word	0x00000090
        /*07d8*/ 	.short	0x010a
        /*07da*/ 	.byte	0xff
	.zero		1


	//   ....[109]....
        /*07dc*/ 	.word	0x00009800
        /*07e0*/ 	.word	0x00000000
        /*07e4*/ 	.word	0x00000000
        /*07e8*/ 	.short	0x010a
        /*07ea*/ 	.byte	0xff
	.zero		1


	//   ....[110]....
        /*07ec*/ 	.word	0x00009860
        /*07f0*/ 	.word	0x00000000
        /*07f4*/ 	.word	0x00000000
        /*07f8*/ 	.short	0x010a
        /*07fa*/ 	.byte	0xff
	.zero		1


	//   ....[111]....
        /*07fc*/ 	.word	0x000098c0
        /*0800*/ 	.word	0x00000000
        /*0804*/ 	.word	0x00000000
        /*0808*/ 	.short	0x010a
        /*080a*/ 	.byte	0xff
	.zero		1


	//   ....[112]....
        /*080c*/ 	.word	0x00009910
        /*0810*/ 	.word	0x00000002
        /*0814*/ 	.word	0x000000f0
        /*0818*/ 	.short	0x010a
        /*081a*/ 	.byte	0xff
	.zero		1


	//   ....[113]....
        /*081c*/ 	.word	0x00009970
        /*0820*/ 	.word	0x00000002
        /*0824*/ 	.word	0x000000a0
        /*0828*/ 	.short	0x010a
        /*082a*/ 	.byte	0xff
	.zero		1


	//   ....[114]....
        /*082c*/ 	.word	0x000099c0
        /*0830*/ 	.word	0x00000002
        /*0834*/ 	.word	0x00000090
        /*0838*/ 	.short	0x010a
        /*083a*/ 	.byte	0xff
	.zero		1


	//   ....[115]....
        /*083c*/ 	.word	0x00009a20
        /*0840*/ 	.word	0x00000000
        /*0844*/ 	.word	0x000000a0
        /*0848*/ 	.short	0x010a
        /*084a*/ 	.byte	0xff
	.zero		1


	//   ....[116]....
        /*084c*/ 	.word	0x00009a70
        /*0850*/ 	.word	0x00000000
        /*0854*/ 	.word	0x00000090
        /*0858*/ 	.short	0x010a
        /*085a*/ 	.byte	0xff
	.zero		1


	//   ....[117]....
        /*085c*/ 	.word	0x00009ad0
        /*0860*/ 	.word	0x00000003
        /*0864*/ 	.word	0x000000d0
        /*0868*/ 	.short	0x010a
        /*086a*/ 	.byte	0xff
	.zero		1


	//   ....[118]....
        /*086c*/ 	.word	0x00009b30
        /*0870*/ 	.word	0x00000000
        /*0874*/ 	.word	0x00000000
        /*0878*/ 	.short	0x010a
        /*087a*/ 	.byte	0xff
	.zero		1


	//   ....[119]....
        /*087c*/ 	.word	0x00009b90
        /*0880*/ 	.word	0x00000000
        /*0884*/ 	.word	0x00000000
        /*0888*/ 	.short	0x010a
        /*088a*/ 	.byte	0xff
	.zero		1


	//   ....[120]....
        /*088c*/ 	.word	0x00009bf0
        /*0890*/ 	.word	0x00000000
        /*0894*/ 	.word	0x00000000
        /*0898*/ 	.short	0x010a
        /*089a*/ 	.byte	0xff
	.zero		1


	//   ....[121]....
        /*089c*/ 	.word	0x00009c50
        /*08a0*/ 	.word	0x00000000
        /*08a4*/ 	.word	0x00000000
        /*08a8*/ 	.short	0x010a
        /*08aa*/ 	.byte	0xff
	.zero		1


	//   ....[122]....
        /*08ac*/ 	.word	0x00009cb0
        /*08b0*/ 	.word	0x00000000
        /*08b4*/ 	.word	0x00000000
        /*08b8*/ 	.short	0x010a
        /*08ba*/ 	.byte	0xff
	.zero		1


	//   ....[123]....
        /*08bc*/ 	.word	0x00009d00
        /*08c0*/ 	.word	0x00000008
        /*08c4*/ 	.word	0x00000090
        /*08c8*/ 	.short	0x010a
        /*08ca*/ 	.byte	0xff
	.zero		1


	//   ....[124]....
        /*08cc*/ 	.word	0x00009d60
        /*08d0*/ 	.word	0x00000000
        /*08d4*/ 	.word	0x00000088
        /*08d8*/ 	.short	0x010a
        /*08da*/ 	.byte	0xff
	.zero		1


	//   ....[125]....
        /*08dc*/ 	.word	0x00009dc0
        /*08e0*/ 	.word	0x00000005
        /*08e4*/ 	.word	0x00000060
        /*08e8*/ 	.short	0x010a
        /*08ea*/ 	.byte	0xff
	.zero		1


	//   ....[126]....
        /*08ec*/ 	.word	0x00009e20
        /*08f0*/ 	.word	0x00000005
        /*08f4*/ 	.word	0x00000068
        /*08f8*/ 	.short	0x010a
        /*08fa*/ 	.byte	0xff
	.zero		1


	//   ....[127]....
        /*08fc*/ 	.word	0x00009e80
        /*0900*/ 	.word	0x00000005
        /*0904*/ 	.word	0x00000070
        /*0908*/ 	.short	0x010a
        /*090a*/ 	.byte	0xff
	.zero		1


	//   ....[128]....
        /*090c*/ 	.word	0x00009ee0
        /*0910*/ 	.word	0x00000005
        /*0914*/ 	.word	0x00000078
        /*0918*/ 	.short	0x010a
        /*091a*/ 	.byte	0xff
	.zero		1


	//   ....[129]....
        /*091c*/ 	.word	0x00009f40
        /*0920*/ 	.word	0x00000000
        /*0924*/ 	.word	0x00000060
        /*0928*/ 	.short	0x010a
        /*092a*/ 	.byte	0xff
	.zero		1


	//   ....[130]....
        /*092c*/ 	.word	0x00009fa0
        /*0930*/ 	.word	0x00000000
        /*0934*/ 	.word	0x00000068
        /*0938*/ 	.short	0x010a
        /*093a*/ 	.byte	0xff
	.zero		1


	//   ....[131]....
        /*093c*/ 	.word	0x0000a000
        /*0940*/ 	.word	0x00000000
        /*0944*/ 	.word	0x00000070
        /*0948*/ 	.short	0x010a
        /*094a*/ 	.byte	0xff
	.zero		1


	//   ....[132]....
        /*094c*/ 	.word	0x0000a050
        /*0950*/ 	.word	0x00000003
        /*0954*/ 	.word	0x00000090
        /*0958*/ 	.short	0x010a
        /*095a*/ 	.byte	0xff
	.zero		1


	//   ....[133]....
        /*095c*/ 	.word	0x0000a0b0
        /*0960*/ 	.word	0x00000000
        /*0964*/ 	.word	0x00000040
        /*0968*/ 	.short	0x010a
        /*096a*/ 	.byte	0xff
	.zero		1


	//   ....[134]....
        /*096c*/ 	.word	0x0000a100
        /*0970*/ 	.word	0x00000062
        /*0974*/ 	.word	0x000000b0
        /*0978*/ 	.short	0x010a
        /*097a*/ 	.byte	0xff
	.zero		1


	//   ....[135]....
        /*097c*/ 	.word	0x0000a150
        /*0980*/ 	.word	0x00000003
        /*0984*/ 	.word	0x00000040
        /*0988*/ 	.short	0x010a
        /*098a*/ 	.byte	0xff
	.zero		1


	//   ....[136]....
        /*098c*/ 	.word	0x0000a1a0
        /*0990*/ 	.word	0x0000003f
        /*0994*/ 	.word	0x00000040
        /*0998*/ 	.short	0x010a
        /*099a*/ 	.byte	0xff
	.zero		1


	//   ....[137]....
        /*099c*/ 	.word	0x0000a1f0
        /*09a0*/ 	.word	0x0000006c
        /*09a4*/ 	.word	0x00000040
        /*09a8*/ 	.short	0x010a
        /*09aa*/ 	.byte	0xff
	.zero		1


	//----- nvinfo : EIATTR_NUM_MBARRIERS
	.align		4
.L_47:
        /*09ac*/ 	.byte	0x03, 0x38
        /*09ae*/ 	.short	0x0022


	//----- nvinfo : EIATTR_EXIT_INSTR_OFFSETS
	.align		4
        /*09b0*/ 	.byte	0x04, 0x1c
        /*09b2*/ 	.short	(.L_49 - .L_48)


	//   ....[0]....
.L_48:
        /*09b4*/ 	.word	0x00002940


	//   ....[1]....
        /*09b8*/ 	.word	0x00002e50


	//   ....[2]....
        /*09bc*/ 	.word	0x00002eb0


	//   ....[3]....
        /*09c0*/ 	.word	0x00003e30


	//   ....[4]....
        /*09c4*/ 	.word	0x00005060


	//   ....[5]....
        /*09c8*/ 	.word	0x000050a0


	//   ....[6]....
        /*09cc*/ 	.word	0x00009550


	//   ....[7]....
        /*09d0*/ 	.word	0x000095d0


	//   ....[8]....
        /*09d4*/ 	.word	0x00009600


	//   ....[9]....
        /*09d8*/ 	.word	0x00009680


	//----- nvinfo : EIATTR_MAX_THREADS
	.align		4
.L_49:
        /*09dc*/ 	.byte	0x04, 0x05
        /*09de*/ 	.short	(.L_51 - .L_50)
.L_50:
        /*09e0*/ 	.word	0x00000100
        /*09e4*/ 	.word	0x00000001
        /*09e8*/ 	.word	0x00000001


	//----- nvinfo : EIATTR_CRS_STACK_SIZE
	.align		4
.L_51:
        /*09ec*/ 	.byte	0x04, 0x1e
        /*09ee*/ 	.short	(.L_53 - .L_52)
.L_52:
        /*09f0*/ 	.word	0x00000000


	//----- nvinfo : EIATTR_CBANK_PARAM_SIZE
	.align		4
.L_53:
        /*09f4*/ 	.byte	0x03, 0x19
        /*09f6*/ 	.short	0x0800


	//----- nvinfo : EIATTR_PARAM_CBANK
	.align		4
        /*09f8*/ 	.byte	0x04, 0x0a
        /*09fa*/ 	.short	(.L_55 - .L_54)
	.align		4
.L_54:
        /*09fc*/ 	.word	index@(.nv.constant0._ZN7cutlass13device_kernelINS_4gemm6kernel13GemmUniversalIN4cute5tupleIJiiiiEEENS1_10collective13CollectiveMmaINS1_35MainloopSm100TmaUmmaWarpSpecializedILi4ELi2ELi4ENS5_IJNS4_1CILi2EEENSA_ILi1EEESC_EEEEENS5_IJNSA_ILi64EEENSA_ILi256EEESF_EEENS_6half_tENS5_IJlSC_lEEESI_SJ_NS4_8TiledMMAINS4_8MMA_AtomIJNS4_20SM100_MMA_F16BF16_SSISI_SI_fLi64ELi256ELNS4_4UMMA5MajorE0ELSO_0ELNSN_7ScaleInE0ELSP_0EEEEEENS4_6LayoutINS5_IJSC_SC_SC_EEENS5_IJNSA_ILi0EEESU_SU_EEEEENS5_IJNS4_10UnderscoreESX_SX_EEEEENS4_13SM90_TMA_LOADENS4_14ComposedLayoutINS4_7SwizzleILi3ELi4ELi3EEENS4_18smem_ptr_flag_bitsILi16EEENSS_INS5_IJNSA_ILi8EEESF_EEENS5_IJSF_SC_EEEEEEEvNS4_8identityENS4_23SM90_TMA_LOAD_MULTICASTES1A_vS1B_EENS_8epilogue10collective18CollectiveEpilogueINS1E_23Sm100TmaWarpSpecializedILi4ELi2ELi32ELb1ELb0EEEJSH_NS5_IJNSS_ISF_SC_EES1J_EEESI_SJ_SI_SJ_NS1E_6fusion15FusionCallbacksIS1I_NS1L_17LinearCombinationISI_fSI_fLNS_15FloatRoundStyleE2EEESH_S1K_JEEENS4_5SM1004TMEM4LOAD26SM100_TMEM_LOAD_16dp256b8xES10_S1A_NS4_17SM75_U32x4_LDSM_NENS4_14SM90_TMA_STOREES1A_NS4_17SM90_U32x4_STSM_NENS4_39AutoVectorizingCopyWithAssumedAlignmentILi128EEEEEEvvEEEEvNT_6ParamsE)
        /*0a00*/ 	.short	0x0380
        /*0a02*/ 	.short	0x0800


	//----- nvinfo : EIATTR_SW_WAR
	.align		4
.L_55:
        /*0a04*/ 	.byte	0x04, 0x36
        /*0a06*/ 	.short	(.L_57 - .L_56)
.L_56:
        /*0a08*/ 	.word	0x00000008
.L_57:


//--------------------- .nv.callgraph             --------------------------
	.section	.nv.callgraph,"",@"SHT_CUDA_CALLGRAPH"
	.align	4
	.sectionentsize	8
	.align		4
        /*0000*/ 	.word	0x00000000
	.align		4
        /*0004*/ 	.word	0xffffffff
	.align		4
        /*0008*/ 	.word	index@(_ZN7cutlass13device_kernelINS_4gemm6kernel13GemmUniversalIN4cute5tupleIJiiiiEEENS1_10collective13CollectiveMmaINS1_35MainloopSm100TmaUmmaWarpSpecializedILi4ELi2ELi4ENS5_IJNS4_1CILi2EEENSA_ILi1EEESC_EEEEENS5_IJNSA_ILi64EEENSA_ILi256EEESF_EEENS_6half_tENS5_IJlSC_lEEESI_SJ_NS4_8TiledMMAINS4_8MMA_AtomIJNS4_20SM100_MMA_F16BF16_SSISI_SI_fLi64ELi256ELNS4_4UMMA5MajorE0ELSO_0ELNSN_7ScaleInE0ELSP_0EEEEEENS4_6LayoutINS5_IJSC_SC_SC_EEENS5_IJNSA_ILi0EEESU_SU_EEEEENS5_IJNS4_10UnderscoreESX_SX_EEEEENS4_13SM90_TMA_LOADENS4_14ComposedLayoutINS4_7SwizzleILi3ELi4ELi3EEENS4_18smem_ptr_flag_bitsILi16EEENSS_INS5_IJNSA_ILi8EEESF_EEENS5_IJSF_SC_EEEEEEEvNS4_8identityENS4_23SM90_TMA_LOAD_MULTICASTES1A_vS1B_EENS_8epilogue10collective18CollectiveEpilogueINS1E_23Sm100TmaWarpSpecializedILi4ELi2ELi32ELb1ELb0EEEJSH_NS5_IJNSS_ISF_SC_EES1J_EEESI_SJ_SI_SJ_NS1E_6fusion15FusionCallbacksIS1I_NS1L_17LinearCombinationISI_fSI_fLNS_15FloatRoundStyleE2EEESH_S1K_JEEENS4_5SM1004TMEM4LOAD26SM100_TMEM_LOAD_16dp256b8xES10_S1A_NS4_17SM75_U32x4_LDSM_NENS4_14SM90_TMA_STOREES1A_NS4_17SM90_U32x4_STSM_NENS4_39AutoVectorizingCopyWithAssumedAlignmentILi128EEEEEEvvEEEEvNT_6ParamsE)
	.align		4
        /*000c*/ 	.word	index@(__assertfail)
	.align		4
        /*0010*/ 	.word	0x00000000
	.align		4
        /*0014*/ 	.word	0xfffffffe
	.align		4
        /*0018*/ 	.word	0x00000000
	.align		4
        /*001c*/ 	.word	0xfffffffd
	.align		4
        /*0020*/ 	.word	0x00000000
	.align		4
        /*0024*/ 	.word	0xfffffffc


//--------------------- .nv.constant4             --------------------------
	.section	.nv.constant4,"a",@progbits
	.align	8
	.align		8
.nv.constant4:
        /*0000*/ 	.dword	__assertfail
	.align		8
        /*0008*/ 	.dword	__unnamed_1
	.align		8
        /*0010*/ 	.dword	__unnamed_2
	.align		8
        /*0018*/ 	.dword	_ZN39_INTERNAL_1166c0fd_4_k_cu_e3882703_78794cuda3std3__45__cpo5beginE
	.align		8
        /*0020*/ 	.dword	_ZN39_INTERNAL_1166c0fd_4_k_cu_e3882703_78794cuda3std3__45__cpo3endE
	.align		8
        /*0028*/ 	.dword	_ZN39_INTERNAL_1166c0fd_4_k_cu_e3882703_78794cuda3std3__45__cpo6cbeginE
	.align		8
        /*0030*/ 	.dword	_ZN39_INTERNAL_1166c0fd_4_k_cu_e3882703_78794cuda3std3__45__cpo4cendE
	.align		8
        /*0038*/ 	.dword	_ZN39_INTERNAL_1166c0fd_4_k_cu_e3882703_78794cuda3std3__441_GLOBAL__N__1166c0fd_4_k_cu_e3882703_78796ignoreE
	.align		8
        /*0040*/ 	.dword	_ZN39_INTERNAL_1166c0fd_4_k_cu_e3882703_78794cuda3std3__419piecewise_constructE
	.align		8
        /*0048*/ 	.dword	_ZN39_INTERNAL_1166c0fd_4_k_cu_e3882703_78794cuda3std3__48in_placeE
	.align		8
        /*0050*/ 	.dword	_ZN39_INTERNAL_1166c0fd_4_k_cu_e3882703_78794cuda3std6ranges3__45__cpo4swapE
	.align		8
        /*0058*/ 	.dword	_ZN39_INTERNAL_1166c0fd_4_k_cu_e3882703_78794cuda3std6ranges3__45__cpo9iter_moveE
	.align		8
        /*0060*/ 	.dword	_ZN39_INTERNAL_1166c0fd_4_k_cu_e3882703_78794cute7productE
	.align		8
        /*0068*/ 	.dword	_ZN39_INTERNAL_1166c0fd_4_k_cu_e3882703_78794cute1_E
	.align		8
        /*0070*/ 	.dword	$str$25
	.align		8
        /*0078*/ 	.dword	$str$26
	.align		8
        /*0080*/ 	.dword	$str$27
	.align		8
        /*0088*/ 	.dword	$str$28


//--------------------- .text._ZN7cutlass13device_kernelINS_4gemm6kernel13GemmUniversalIN4cute5tupleIJiiiiEEENS1_10collective13CollectiveMmaINS1_35MainloopSm100TmaUmmaWarpSpecializedILi4ELi2ELi4ENS5_IJNS4_1CILi2EEENSA_ILi1EEESC_EEEEENS5_IJNSA_ILi64EEENSA_ILi256EEESF_EEENS_6half_tENS5_IJlSC_lEEESI_SJ_NS4_8TiledMMAINS4_8MMA_AtomIJNS4_20SM100_MMA_F16BF16_SSISI_SI_fLi64ELi256ELNS4_4UMMA5MajorE0ELSO_0ELNSN_7ScaleInE0ELSP_0EEEEEENS4_6LayoutINS5_IJSC_SC_SC_EEENS5_IJNSA_ILi0EEESU_SU_EEEEENS5_IJNS4_10UnderscoreESX_SX_EEEEENS4_13SM90_TMA_LOADENS4_14ComposedLayoutINS4_7SwizzleILi3ELi4ELi3EEENS4_18smem_ptr_flag_bitsILi16EEENSS_INS5_IJNSA_ILi8EEESF_EEENS5_IJSF_SC_EEEEEEEvNS4_8identityENS4_23SM90_TMA_LOAD_MULTICASTES1A_vS1B_EENS_8epilogue10collective18CollectiveEpilogueINS1E_23Sm100TmaWarpSpecializedILi4ELi2ELi32ELb1ELb0EEEJSH_NS5_IJNSS_ISF_SC_EES1J_EEESI_SJ_SI_SJ_NS1E_6fusion15FusionCallbacksIS1I_NS1L_17LinearCombinationISI_fSI_fLNS_15FloatRoundStyleE2EEESH_S1K_JEEENS4_5SM1004TMEM4LOAD26SM100_TMEM_LOAD_16dp256b8xES10_S1A_NS4_17SM75_U32x4_LDSM_NENS4_14SM90_TMA_STOREES1A_NS4_17SM90_U32x4_STSM_NENS4_39AutoVectorizingCopyWithAssumedAlignmentILi128EEEEEEvvEEEEvNT_6ParamsE --------------------------
	.section	.text._ZN7cutlass13device_kernelINS_4gemm6kernel13GemmUniversalIN4cute5tupleIJiiiiEEENS1_10collective13CollectiveMmaINS1_35MainloopSm100TmaUmmaWarpSpecializedILi4ELi2ELi4ENS5_IJNS4_1CILi2EEENSA_ILi1EEESC_EEEEENS5_IJNSA_ILi64EEENSA_ILi256EEESF_EEENS_6half_tENS5_IJlSC_lEEESI_SJ_NS4_8TiledMMAINS4_8MMA_AtomIJNS4_20SM100_MMA_F16BF16_SSISI_SI_fLi64ELi256ELNS4_4UMMA5MajorE0ELSO_0ELNSN_7ScaleInE0ELSP_0EEEEEENS4_6LayoutINS5_IJSC_SC_SC_EEENS5_IJNSA_ILi0EEESU_SU_EEEEENS5_IJNS4_10UnderscoreESX_SX_EEEEENS4_13SM90_TMA_LOADENS4_14ComposedLayoutINS4_7SwizzleILi3ELi4ELi3EEENS4_18smem_ptr_flag_bitsILi16EEENSS_INS5_IJNSA_ILi8EEESF_EEENS5_IJSF_SC_EEEEEEEvNS4_8identityENS4_23SM90_TMA_LOAD_MULTICASTES1A_vS1B_EENS_8epilogue10collective18CollectiveEpilogueINS1E_23Sm100TmaWarpSpecializedILi4ELi2ELi32ELb1ELb0EEEJSH_NS5_IJNSS_ISF_SC_EES1J_EEESI_SJ_SI_SJ_NS1E_6fusion15FusionCallbacksIS1I_NS1L_17LinearCombinationISI_fSI_fLNS_15FloatRoundStyleE2EEESH_S1K_JEEENS4_5SM1004TMEM4LOAD26SM100_TMEM_LOAD_16dp256b8xES10_S1A_NS4_17SM75_U32x4_LDSM_NENS4_14SM90_TMA_STOREES1A_NS4_17SM90_U32x4_STSM_NENS4_39AutoVectorizingCopyWithAssumedAlignmentILi128EEEEEEvvEEEEvNT_6ParamsE,"ax",@progbits
	.align	128
.text._ZN7cutlass13device_kernelINS_4gemm6kernel13GemmUniversalIN4cute5tupleIJiiiiEEENS1_10collective13CollectiveMmaINS1_35MainloopSm100TmaUmmaWarpSpecializedILi4ELi2ELi4ENS5_IJNS4_1CILi2EEENSA_ILi1EEESC_EEEEENS5_IJNSA_ILi64EEENSA_ILi256EEESF_EEENS_6half_tENS5_IJlSC_lEEESI_SJ_NS4_8TiledMMAINS4_8MMA_AtomIJNS4_20SM100_MMA_F16BF16_SSISI_SI_fLi64ELi256ELNS4_4UMMA5MajorE0ELSO_0ELNSN_7ScaleInE0ELSP_0EEEEEENS4_6LayoutINS5_IJSC_SC_SC_EEENS5_IJNSA_ILi0EEESU_SU_EEEEENS5_IJNS4_10UnderscoreESX_SX_EEEEENS4_13SM90_TMA_LOADENS4_14ComposedLayoutINS4_7SwizzleILi3ELi4ELi3EEENS4_18smem_ptr_flag_bitsILi16EEENSS_INS5_IJNSA_ILi8EEESF_EEENS5_IJSF_SC_EEEEEEEvNS4_8identityENS4_23SM90_TMA_LOAD_MULTICASTES1A_vS1B_EENS_8epilogue10collective18CollectiveEpilogueINS1E_23Sm100TmaWarpSpecializedILi4ELi2ELi32ELb1ELb0EEEJSH_NS5_IJNSS_ISF_SC_EES1J_EEESI_SJ_SI_SJ_NS1E_6fusion15FusionCallbacksIS1I_NS1L_17LinearCombinationISI_fSI_fLNS_15FloatRoundStyleE2EEESH_S1K_JEEENS4_5SM1004TMEM4LOAD26SM100_TMEM_LOAD_16dp256b8xES10_S1A_NS4_17SM75_U32x4_LDSM_NENS4_14SM90_TMA_STOREES1A_NS4_17SM90_U32x4_STSM_NENS4_39AutoVectorizingCopyWithAssumedAlignmentILi128EEEEEEvvEEEEvNT_6ParamsE:
        .type           _ZN7cutlass13device_kernelINS_4gemm6kernel13GemmUniversalIN4cute5tupleIJiiiiEEENS1_10collective13CollectiveMmaINS1_35MainloopSm100TmaUmmaWarpSpecializedILi4ELi2ELi4ENS5_IJNS4_1CILi2EEENSA_ILi1EEESC_EEEEENS5_IJNSA_ILi64EEENSA_ILi256EEESF_EEENS_6half_tENS5_IJlSC_lEEESI_SJ_NS4_8TiledMMAINS4_8MMA_AtomIJNS4_20SM100_MMA_F16BF16_SSISI_SI_fLi64ELi256ELNS4_4UMMA5MajorE0ELSO_0ELNSN_7ScaleInE0ELSP_0EEEEEENS4_6LayoutINS5_IJSC_SC_SC_EEENS5_IJNSA_ILi0EEESU_SU_EEEEENS5_IJNS4_10UnderscoreESX_SX_EEEEENS4_13SM90_TMA_LOADENS4_14ComposedLayoutINS4_7SwizzleILi3ELi4ELi3EEENS4_18smem_ptr_flag_bitsILi16EEENSS_INS5_IJNSA_ILi8EEESF_EEENS5_IJSF_SC_EEEEEEEvNS4_8identityENS4_23SM90_TMA_LOAD_MULTICASTES1A_vS1B_EENS_8epilogue10collective18CollectiveEpilogueINS1E_23Sm100TmaWarpSpecializedILi4ELi2ELi32ELb1ELb0EEEJSH_NS5_IJNSS_ISF_SC_EES1J_EEESI_SJ_SI_SJ_NS1E_6fusion15FusionCallbacksIS1I_NS1L_17LinearCombinationISI_fSI_fLNS_15FloatRoundStyleE2EEESH_S1K_JEEENS4_5SM1004TMEM4LOAD26SM100_TMEM_LOAD_16dp256b8xES10_S1A_NS4_17SM75_U32x4_LDSM_NENS4_14SM90_TMA_STOREES1A_NS4_17SM90_U32x4_STSM_NENS4_39AutoVectorizingCopyWithAssumedAlignmentILi128EEEEEEvvEEEEvNT_6ParamsE,@function
        .size           _ZN7cutlass13device_kernelINS_4gemm6kernel13GemmUniversalIN4cute5tupleIJiiiiEEENS1_10collective13CollectiveMmaINS1_35MainloopSm100TmaUmmaWarpSpecializedILi4ELi2ELi4ENS5_IJNS4_1CILi2EEENSA_ILi1EEESC_EEEEENS5_IJNSA_ILi64EEENSA_ILi256EEESF_EEENS_6half_tENS5_IJlSC_lEEESI_SJ_NS4_8TiledMMAINS4_8MMA_AtomIJNS4_20SM100_MMA_F16BF16_SSISI_SI_fLi64ELi256ELNS4_4UMMA5MajorE0ELSO_0ELNSN_7ScaleInE0ELSP_0EEEEEENS4_6LayoutINS5_IJSC_SC_SC_EEENS5_IJNSA_ILi0EEESU_SU_EEEEENS5_IJNS4_10UnderscoreESX_SX_EEEEENS4_13SM90_TMA_LOADENS4_14ComposedLayoutINS4_7SwizzleILi3ELi4ELi3EEENS4_18smem_ptr_flag_bitsILi16EEENSS_INS5_IJNSA_ILi8EEESF_EEENS5_IJSF_SC_EEEEEEEvNS4_8identityENS4_23SM90_TMA_LOAD_MULTICASTES1A_vS1B_EENS_8epilogue10collective18CollectiveEpilogueINS1E_23Sm100TmaWarpSpecializedILi4ELi2ELi32ELb1ELb0EEEJSH_NS5_IJNSS_ISF_SC_EES1J_EEESI_SJ_SI_SJ_NS1E_6fusion15FusionCallbacksIS1I_NS1L_17LinearCombinationISI_fSI_fLNS_15FloatRoundStyleE2EEESH_S1K_JEEENS4_5SM1004TMEM4LOAD26SM100_TMEM_LOAD_16dp256b8xES10_S1A_NS4_17SM75_U32x4_LDSM_NENS4_14SM90_TMA_STOREES1A_NS4_17SM90_U32x4_STSM_NENS4_39AutoVectorizingCopyWithAssumedAlignmentILi128EEEEEEvvEEEEvNT_6ParamsE,(.L_x_183 - _ZN7cutlass13device_kernelINS_4gemm6kernel13GemmUniversalIN4cute5tupleIJiiiiEEENS1_10collective13CollectiveMmaINS1_35MainloopSm100TmaUmmaWarpSpecializedILi4ELi2ELi4ENS5_IJNS4_1CILi2EEENSA_ILi1EEESC_EEEEENS5_IJNSA_ILi64EEENSA_ILi256EEESF_EEENS_6half_tENS5_IJlSC_lEEESI_SJ_NS4_8TiledMMAINS4_8MMA_AtomIJNS4_20SM100_MMA_F16BF16_SSISI_SI_fLi64ELi256ELNS4_4UMMA5MajorE0ELSO_0ELNSN_7ScaleInE0ELSP_0EEEEEENS4_6LayoutINS5_IJSC_SC_SC_EEENS5_IJNSA_ILi0EEESU_SU_EEEEENS5_IJNS4_10UnderscoreESX_SX_EEEEENS4_13SM90_TMA_LOADENS4_14ComposedLayoutINS4_7SwizzleILi3ELi4ELi3EEENS4_18smem_ptr_flag_bitsILi16EEENSS_INS5_IJNSA_ILi8EEESF_EEENS5_IJSF_SC_EEEEEEEvNS4_8identityENS4_23SM90_TMA_LOAD_MULTICASTES1A_vS1B_EENS_8epilogue10collective18CollectiveEpilogueINS1E_23Sm100TmaWarpSpecializedILi4ELi2ELi32ELb1ELb0EEEJSH_NS5_IJNSS_ISF_SC_EES1J_EEESI_SJ_SI_SJ_NS1E_6fusion15FusionCallbacksIS1I_NS1L_17LinearCombinationISI_fSI_fLNS_15FloatRoundStyleE2EEESH_S1K_JEEENS4_5SM1004TMEM4LOAD26SM100_TMEM_LOAD_16dp256b8xES10_S1A_NS4_17SM75_U32x4_LDSM_NENS4_14SM90_TMA_STOREES1A_NS4_17SM90_U32x4_STSM_NENS4_39AutoVectorizingCopyWithAssumedAlignmentILi128EEEEEEvvEEEEvNT_6ParamsE)
        .other          _ZN7cutlass13device_kernelINS_4gemm6kernel13GemmUniversalIN4cute5tupleIJiiiiEEENS1_10collective13CollectiveMmaINS1_35MainloopSm100TmaUmmaWarpSpecializedILi4ELi2ELi4ENS5_IJNS4_1CILi2EEENSA_ILi1EEESC_EEEEENS5_IJNSA_ILi64EEENSA_ILi256EEESF_EEENS_6half_tENS5_IJlSC_lEEESI_SJ_NS4_8TiledMMAINS4_8MMA_AtomIJNS4_20SM100_MMA_F16BF16_SSISI_SI_fLi64ELi256ELNS4_4UMMA5MajorE0ELSO_0ELNSN_7ScaleInE0ELSP_0EEEEEENS4_6LayoutINS5_IJSC_SC_SC_EEENS5_IJNSA_ILi0EEESU_SU_EEEEENS5_IJNS4_10UnderscoreESX_SX_EEEEENS4_13SM90_TMA_LOADENS4_14ComposedLayoutINS4_7SwizzleILi3ELi4ELi3EEENS4_18smem_ptr_flag_bitsILi16EEENSS_INS5_IJNSA_ILi8EEESF_EEENS5_IJSF_SC_EEEEEEEvNS4_8identityENS4_23SM90_TMA_LOAD_MULTICASTES1A_vS1B_EENS_8epilogue10collective18CollectiveEpilogueINS1E_23Sm100TmaWarpSpecializedILi4ELi2ELi32ELb1ELb0EEEJSH_NS5_IJNSS_ISF_SC_EES1J_EEESI_SJ_SI_SJ_NS1E_6fusion15FusionCallbacksIS1I_NS1L_17LinearCombinationISI_fSI_fLNS_15FloatRoundStyleE2EEESH_S1K_JEEENS4_5SM1004TMEM4LOAD26SM100_TMEM_LOAD_16dp256b8xES10_S1A_NS4_17SM75_U32x4_LDSM_NENS4_14SM90_TMA_STOREES1A_NS4_17SM90_U32x4_STSM_NENS4_39AutoVectorizingCopyWithAssumedAlignmentILi128EEEEEEvvEEEEvNT_6ParamsE,@"STO_CUDA_ENTRY STV_DEFAULT"
_ZN7cutlass13device_kernelINS_4gemm6kernel13GemmUniversalIN4cute5tupleIJiiiiEEENS1_10collective13CollectiveMmaINS1_35MainloopSm100TmaUmmaWarpSpecializedILi4ELi2ELi4ENS5_IJNS4_1CILi2EEENSA_ILi1EEESC_EEEEENS5_IJNSA_ILi64EEENSA_ILi256EEESF_EEENS_6half_tENS5_IJlSC_lEEESI_SJ_NS4_8TiledMMAINS4_8MMA_AtomIJNS4_20SM100_MMA_F16BF16_SSISI_SI_fLi64ELi256ELNS4_4UMMA5MajorE0ELSO_0ELNSN_7ScaleInE0ELSP_0EEEEEENS4_6LayoutINS5_IJSC_SC_SC_EEENS5_IJNSA_ILi0EEESU_SU_EEEEENS5_IJNS4_10UnderscoreESX_SX_EEEEENS4_13SM90_TMA_LOADENS4_14ComposedLayoutINS4_7SwizzleILi3ELi4ELi3EEENS4_18smem_ptr_flag_bitsILi16EEENSS_INS5_IJNSA_ILi8EEESF_EEENS5_IJSF_SC_EEEEEEEvNS4_8identityENS4_23SM90_TMA_LOAD_MULTICASTES1A_vS1B_EENS_8epilogue10collective18CollectiveEpilogueINS1E_23Sm100TmaWarpSpecializedILi4ELi2ELi32ELb1ELb0EEEJSH_NS5_IJNSS_ISF_SC_EES1J_EEESI_SJ_SI_SJ_NS1E_6fusion15FusionCallbacksIS1I_NS1L_17LinearCombinationISI_fSI_fLNS_15FloatRoundStyleE2EEESH_S1K_JEEENS4_5SM1004TMEM4LOAD26SM100_TMEM_LOAD_16dp256b8xES10_S1A_NS4_17SM75_U32x4_LDSM_NENS4_14SM90_TMA_STOREES1A_NS4_17SM90_U32x4_STSM_NENS4_39AutoVectorizingCopyWithAssumedAlignmentILi128EEEEEEvvEEEEvNT_6ParamsE:
[----:B------:R-:W1:Y:S01]  /*0000*/  LDC R1, c[0x0][0x37c] ;  /* 0x0000df00ff017b82 */ /* 0x000e620000000800 */
[----:B------:R-:W2:Y:S01]  /*0010*/  S2R R94, SR_TID.X ;  /* 0x00000000005e7919 */ /* 0x000ea20000002100 */
[----:B------:R-:W3:Y:S01]  /*0020*/  LDCU.64 UR8, c[0x0][0x890] ;  /* 0x00011200ff0877ac */ /* 0x000ee20008000a00 */
[----:B------:R-:W-:Y:S02]  /*0030*/  PRMT R81, RZ, 0x7610, R81 ;  /* 0x00007610ff517816 */ /* 0x000fe40000000051 */
[----:B------:R-:W-:Y:S01]  /*0040*/  ELECT P3, URZ, PT ;  /* 0x0000000000ff782f */ /* 0x000fe20003860000 */
[----:B---3--:R-:W-:-:S04]  /*0050*/  UISETP.NE.U32.AND UP0, UPT, UR8, URZ, UPT ;  /* 0x000000ff0800728c */ /* 0x008fc8000bf05070 */
[----:B------:R-:W-:Y:S01]  /*0060*/  UISETP.NE.AND.EX UP0, UPT, UR9, URZ, UPT, UP0 ;  /* 0x000000ff0900728c */ /* 0x000fe2000bf05300 */
[----:B--2---:R-:W-:-:S05]  /*0070*/  SHF.R.U32.HI R82, RZ, 0x5, R94 ;  /* 0x00000005ff527819 */ /* 0x004fca000001165e */
[----:B------:R-:W2:Y:S02]  /*0080*/  SHFL.IDX PT, R0, R82, RZ, 0x1f ;  /* 0x00001fff52007589 */ /* 0x000ea400000e0000 */
[----:B--2---:R-:W-:Y:S01]  /*0090*/  R2UR UR18, R0 ;  /* 0x00000000001272ca */ /* 0x004fe200000e0000 */
[----:B-1----:R-:W-:-:S14]  /*00a0*/  BRA.U UP0, `(.L_x_0) ;  /* 0x0000000100307547 */ /* 0x002fdc000b800000 */
[----:B------:R-:W1:Y:S02]  /*00b0*/  LDCU.64 UR4, c[0x0][0x888] ;  /* 0x00011100ff0477ac */ /* 0x000e640008000a00 */
[----:B-1----:R-:W-:-:S04]  /*00c0*/  UISETP.NE.U32.AND UP0, UPT, UR4, URZ, UPT ;  /* 0x000000ff0400728c */ /* 0x002fc8000bf05070 */
[----:B------:R-:W-:-:S09]  /*00d0*/  UISETP.NE.AND.EX UP0, UPT, UR5, URZ, UPT, UP0 ;  /* 0x000000ff0500728c */ /* 0x000fd2000bf05300 */
[----:B------:R-:W-:Y:S05]  /*00e0*/  BRA.U !UP0, `(.L_x_1) ;  /* 0x0000000108147547 */ /* 0x000fea000b800000 */
[----:B------:R-:W1:Y:S01]  /*00f0*/  LDC.64 R2, c[0x0][0x888] ;  /* 0x00022200ff027b82 */ /* 0x000e620000000a00 */
[----:B------:R-:W1:Y:S02]  /*0100*/  LDCU.64 UR4, c[0x0][0x358] ;  /* 0x00006b00ff0477ac */ /* 0x000e640008000a00 */
[----:B-1----:R1:W5:Y:S01]  /*0110*/  LDG.E R41, desc[UR4][R2.64] ;  /* 0x0000000402297981 */ /* 0x002362000c1e1900 */
[----:B------:R-:W-:Y:S01]  /*0120*/  HFMA2 R81, -RZ, RZ, 0, 5.9604644775390625e-08 ;  /* 0x00000001ff517431 */ /* 0x000fe200000001ff */
[----:B------:R-:W-:Y:S05]  /*0130*/  BRA `(.L_x_0) ;  /* 0x00000000000c7947 */ /* 0x000fea0003800000 */
.L_x_1:
[----:B------:R-:W1:Y:S01]  /*0140*/  LDCU UR4, c[0x0][0x880] ;  /* 0x00011000ff0477ac */ /* 0x000e620008000800 */
[----:B------:R-:W-:Y:S01]  /*0150*/  HFMA2 R81, -RZ, RZ, 0, 5.9604644775390625e-08 ;  /* 0x00000001ff517431 */ /* 0x000fe200000001ff */
[----:B-1----:R-:W-:-:S07]  /*0160*/  MOV R41, UR4 ;  /* 0x0000000400297c02 */ /* 0x002fce0008000f00 */
.L_x_0:
[----:B------:R-:W2:Y:S02]  /*0170*/  LDCU.64 UR4, c[0x0][0x8b0] ;  /* 0x00011600ff0477ac */ /* 0x000ea40008000a00 */
[----:B--2---:R-:W-:-:S04]  /*0180*/  UISETP.NE.U32.AND UP0, UPT, UR4, URZ, UPT ;  /* 0x000000ff0400728c */ /* 0x004fc8000bf05070 */
[----:B------:R-:W-:-:S09]  /*0190*/  UISETP.NE.AND.EX UP0, UPT, UR5, URZ, UPT, UP0 ;  /* 0x000000ff0500728c */ /* 0x000fd2000bf05300 */
[----:B------:R-:W-:Y:S05]  /*01a0*/  BRA.U UP0, `(.L_x_2) ;  /* 0x0000000100287547 */ /* 0x000fea000b800000 */
[----:B------:R-:W2:Y:S02]  /*01b0*/  LDCU.64 UR4, c[0x0][0x8a8] ;  /* 0x00011500ff0477ac */ /* 0x000ea40008000a00 */
[----:B--2---:R-:W-:-:S04]  /*01c0*/  UISETP.NE.U32.AND UP0, UPT, UR4, URZ, UPT ;  /* 0x000000ff0400728c */ /* 0x004fc8000bf05070 */
[----:B------:R-:W-:-:S09]  /*01d0*/  UISETP.NE.AND.EX UP0, UPT, UR5, URZ, UPT, UP0 ;  /* 0x000000ff0500728c */ /* 0x000fd2000bf05300 */
[----:B------:R-:W-:Y:S05]  /*01e0*/  BRA.U !UP0, `(.L_x_3) ;  /* 0x0000000108107547 */ /* 0x000fea000b800000 */
[----:B------:R-:W2:Y:S01]  /*01f0*/  LDC.64 R38, c[0x0][0x8a8] ;  /* 0x00022a00ff267b82 */ /* 0x000ea20000000a00 */
[----:B------:R-:W2:Y:S02]  /*0200*/  LDCU.64 UR4, c[0x0][0x358] ;  /* 0x00006b00ff0477ac */ /* 0x000ea40008000a00 */
[----:B--2---:R2:W5:Y:S01]  /*0210*/  LDG.E R38, desc[UR4][R38.64] ;  /* 0x0000000426267981 */ /* 0x004562000c1e1900 */
[----:B------:R-:W-:Y:S05]  /*0220*/  BRA `(.L_x_2) ;  /* 0x0000000000087947 */ /* 0x000fea0003800000 */
.L_x_3:
[----:B------:R-:W2:Y:S02]  /*0230*/  LDCU UR4, c[0x0][0x8a0] ;  /* 0x00011400ff0477ac */ /* 0x000ea40008000800 */
[----:B--2---:R-:W-:Y:S02]  /*0240*/  MOV R38, UR4 ;  /* 0x0000000400267c02 */ /* 0x004fe40008000f00 */
.L_x_2:
[----:B------:R-:W-:Y:S01]  /*0250*/  IMAD.U32 R0, RZ, RZ, UR18 ;  /* 0x00000012ff007e24 */ /* 0x000fe2000f8e00ff */
[----:B------:R-:W-:Y:S04]  /*0260*/  BSSY.RECONVERGENT B0, `(.L_x_4) ;  /* 0x000000c000007945 */ /* 0x000fe80003800200 */
[C---:B------:R-:W-:Y:S02]  /*0270*/  ISETP.NE.OR P1, PT, R0.reuse, 0x1, !P3 ;  /* 0x000000010000780c */ /* 0x040fe40005f25670 */
[----:B------:R-:W-:-:S11]  /*0280*/  ISETP.NE.OR P0, PT, R0, 0x3, !P3 ;  /* 0x000000030000780c */ /* 0x000fd60005f05670 */
[----:B------:R-:W-:Y:S05]  /*0290*/  @P1 BRA `(.L_x_5) ;  /* 0x0000000000201947 */ /* 0x000fea0003800000 */
[----:B------:R-:W3:Y:S02]  /*02a0*/  LDCU.64 UR4, c[0x0][0x348] ;  /* 0x00006900ff0477ac */ /* 0x000ee40008000a00 */
[----:B---3--:R-:W-:Y:S02]  /*02b0*/  UIADD3 UR6, UP1, UPT, UR4, 0x80, URZ ;  /* 0x0000008004067890 */ /* 0x008fe4000ff3e0ff */
[----:B------:R-:W-:Y:S02]  /*02c0*/  UIADD3 UR4, UP0, UPT, UR4, 0x180, URZ ;  /* 0x0000018004047890 */ /* 0x000fe4000ff1e0ff */
[----:B------:R-:W-:Y:S02]  /*02d0*/  UIADD3.X UR7, UPT, UPT, URZ, UR5, URZ, UP1, !UPT ;  /* 0x00000005ff077290 */ /* 0x000fe40008ffe4ff */
[----:B------:R-:W-:-:S07]  /*02e0*/  UIADD3.X UR5, UPT, UPT, URZ, UR5, URZ, UP0, !UPT ;  /* 0x00000005ff057290 */ /* 0x000fce00087fe4ff */
[----:B------:R3:W-:Y:S02]  /*02f0*/  UTMACCTL.PF [UR6] ;  /* 0x00000000060079b9 */ /* 0x0007e40008040000 */
[----:B------:R3:W-:Y:S02]  /*0300*/  UTMACCTL.PF [UR4] ;  /* 0x00000000040079b9 */ /* 0x0007e40008040000 */
[----:B---3--:R-:W-:Y:S01]  /*0310*/  NOP ;  /* 0x0000000000007918 */ /* 0x008fe20000000000 */
.L_x_5:
[----:B------:R-:W-:Y:S05]  /*0320*/  BSYNC.RECONVERGENT B0 ;  /* 0x0000000000007941 */ /* 0x000fea0003800200 */
.L_x_4:
[----:B------:R-:W-:Y:S04]  /*0330*/  BSSY.RECONVERGENT B0, `(.L_x_6) ;  /* 0x000000a000007945 */ /* 0x000fe80003800200 */
        /* <DEDUP_REMOVED lines=9> */
.L_x_7:
[----:B------:R-:W-:Y:S05]  /*03d0*/  BSYNC.RECONVERGENT B0 ;  /* 0x0000000000007941 */ /* 0x000fea0003800200 */
.L_x_6:
[----:B------:R-:W3:Y:S01]  /*03e0*/  LDCU.64 UR4, c[0x0][0x888] ;  /* 0x00011100ff0477ac */ /* 0x000ee20008000a00 */
[----:B------:R-:W-:Y:S02]  /*03f0*/  UISETP.EQ.U32.AND UP2, UPT, UR8, URZ, UPT ;  /* 0x000000ff0800728c */ /* 0x000fe4000bf42070 */
[----:B------:R-:W-:Y:S02]  /*0400*/  UPLOP3.LUT UP3, UPT, UPT, UPT, UPT, 0x80, 0x8 ;  /* 0x000000000008789c */ /* 0x000fe40003f6f070 */
[----:B---3--:R-:W-:-:S04]  /*0410*/  UISETP.NE.U32.AND UP0, UPT, UR4, URZ, UPT ;  /* 0x000000ff0400728c */ /* 0x008fc8000bf05070 */
[----:B------:R-:W-:-:S04]  /*0420*/  UISETP.NE.AND.EX UP1, UPT, UR5, URZ, UPT, UP0 ;  /* 0x000000ff0500728c */ /* 0x000fc8000bf25300 */
[----:B------:R-:W-:-:S04]  /*0430*/  UISETP.EQ.OR.EX UP4, UPT, UR9, URZ, !UP1, UP2 ;  /* 0x000000ff0900728c */ /* 0x000fc8000cf82720 */
[----:B------:R-:W-:-:S06]  /*0440*/  UP2UR UR4, UPR, URZ, 0x10 ;  /* 0x00000010ff047883 */ /* 0x000fcc0008000000 */
[----:B------:R-:W-:Y:S01]  /*0450*/  MOV R85, UR4 ;  /* 0x0000000400557c02 */ /* 0x000fe20008000f00 */
[----:B------:R-:W-:Y:S06]  /*0460*/  BRA.U !UP4, `(.L_x_8) ;  /* 0x000000010c207547 */ /* 0x000fec000b800000 */
[----:B------:R-:W-:Y:S01]  /*0470*/  UISETP.NE.U32.AND UP2, UPT, UR8, URZ, UPT ;  /* 0x000000ff0800728c */ /* 0x000fe2000bf45070 */
[----:B-----5:R-:W-:Y:S01]  /*0480*/  FSETP.NEU.AND P0, PT, R41, RZ, PT ;  /* 0x000000ff2900720b */ /* 0x020fe20003f0d000 */
[----:B------:R-:W-:Y:S02]  /*0490*/  USEL UR4, URZ, 0xffffffff, UP1 ;  /* 0xffffffffff047887 */ /* 0x000fe40008800000 */
[----:B------:R-:W-:-:S10]  /*04a0*/  UISETP.NE.AND.EX UP2, UPT, UR9, URZ, UPT, UP2 ;  /* 0x000000ff0900728c */ /* 0x000fd4000bf45320 */
[----:B------:R-:W-:Y:S01]  /*04b0*/  VOTEU.ANY UP0, P0 ;  /* 0x0000000000ff7886 */ /* 0x000fe20000000100 */
[----:B------:R-:W-:-:S04]  /*04c0*/  @!UP2 USEL UR4, URZ, 0xffffffff, UP0 ;  /* 0xffffffffff04a887 */ /* 0x000fc80008000000 */
[----:B------:R-:W-:-:S04]  /*04d0*/  ULOP3.LUT UR4, UR4, 0x1, URZ, 0xc0, !UPT ;  /* 0x0000000104047892 */ /* 0x000fc8000f8ec0ff */
[----:B------:R-:W-:-:S11]  /*04e0*/  UISETP.NE.U32.AND UP3, UPT, UR4, 0x1, UPT ;  /* 0x000000010400788c */ /* 0x000fd6000bf65070 */
.L_x_8:
[----:B-1----:R-:W1:Y:S01]  /*04f0*/  SHFL.IDX PT, R2, R82, RZ, 0x1f ;  /* 0x00001fff52027589 */ /* 0x002e6200000e0000 */
[----:B------:R-:W-:Y:S01]  /*0500*/  UISETP.NE.AND UP6, UPT, UR18, 0x2, UPT ;  /* 0x000000021200788c */ /* 0x000fe2000bfc5270 */
[----:B-1----:R-:W-:-:S13]  /*0510*/  ISETP.NE.AND P0, PT, R2, RZ, PT ;  /* 0x000000ff0200720c */ /* 0x002fda0003f05270 */
[----:B------:R-:W-:Y:S05]  /*0520*/  @P0 BRA `(.L_x_9) ;  /* 0x0000000000580947 */ /* 0x000fea0003800000 */
[----:B------:R-:W1:Y:S01]  /*0530*/  S2UR UR4, SR_CgaCtaId ;  /* 0x00000000000479c3 */ /* 0x000e620000008800 */
[----:B------:R-:W-:Y:S01]  /*0540*/  UMOV UR5, 0x400 ;  /* 0x0000040000057882 */ /* 0x000fe20000000000 */
[----:B------:R-:W-:Y:S01]  /*0550*/  UMOV UR8, 0x1 ;  /* 0x0000000100087882 */ /* 0x000fe20000000000 */
[----:B------:R-:W-:Y:S01]  /*0560*/  UMOV UR6, 0x2 ;  /* 0x0000000200067882 */ /* 0x000fe20000000000 */
[----:B------:R-:W-:-:S04]  /*0570*/  UIADD3 UR8, UPT, UPT, -UR8, 0x100000, URZ ;  /* 0x0010000008087890 */ /* 0x000fc8000fffe1ff */
[----:B------:R-:W-:Y:S02]  /*0580*/  USHF.L.U32 UR9, UR8, 0xb, URZ ;  /* 0x0000000b08097899 */ /* 0x000fe400080006ff */
[----:B------:R-:W-:Y:S02]  /*0590*/  USHF.L.U32 UR8, UR8, 0x1, URZ ;  /* 0x0000000108087899 */ /* 0x000fe400080006ff */
[----:B------:R-:W-:-:S04]  /*05a0*/  UIADD3 UR6, UPT, UPT, -UR6, 0x100000, URZ ;  /* 0x0010000006067890 */ /* 0x000fc8000fffe1ff */
[----:B------:R-:W-:Y:S02]  /*05b0*/  USHF.L.U32 UR7, UR6, 0xb, URZ ;  /* 0x0000000b06077899 */ /* 0x000fe400080006ff */
[----:B------:R-:W-:Y:S01]  /*05c0*/  USHF.L.U32 UR6, UR6, 0x1, URZ ;  /* 0x0000000106067899 */ /* 0x000fe200080006ff */
[----:B------:R-:W-:Y:S01]  /*05d0*/  ELECT P0, URZ, PT ;  /* 0x0000000000ff782f */ /* 0x000fe20003800000 */
[----:B-1----:R-:W-:Y:S01]  /*05e0*/  ULEA UR4, UR4, UR5, 0x18 ;  /* 0x0000000504047291 */ /* 0x002fe2000f8ec0ff */
[----:B------:R-:W1:Y:S11]  /*05f0*/  FENCE.VIEW.ASYNC.S ;  /* 0x00000000000073c6 */ /* 0x000e760000000000 */
[----:B-1----:R1:W3:Y:S01]  /*0600*/  SYNCS.EXCH.64 URZ, [UR4], UR8 ;  /* 0x0000000804ff75b2 */ /* 0x0022e20008000100 */
[----:B------:R1:W4:Y:S01]  /*0610*/  SYNCS.EXCH.64 URZ, [UR4+0x20], UR6 ;  /* 0x0000200604ff75b2 */ /* 0x0003220008000100 */
[----:B------:R1:W1:Y:S01]  /*0620*/  SYNCS.EXCH.64 URZ, [UR4+0x8], UR8 ;  /* 0x0000080804ff75b2 */ /* 0x0002620008000100 */
[----:B------:R1:W1:Y:S01]  /*0630*/  SYNCS.EXCH.64 URZ, [UR4+0x28], UR6 ;  /* 0x0000280604ff75b2 */ /* 0x0002620008000100 */
[----:B------:R1:W1:Y:S01]  /*0640*/  SYNCS.EXCH.64 URZ, [UR4+0x10], UR8 ;  /* 0x0000100804ff75b2 */ /* 0x0002620008000100 */
[----:B------:R1:W1:Y:S01]  /*0650*/  SYNCS.EXCH.64 URZ, [UR4+0x30], UR6 ;  /* 0x0000300604ff75b2 */ /* 0x0002620008000100 */
[----:B------:R1:W1:Y:S01]  /*0660*/  SYNCS.EXCH.64 URZ, [UR4+0x18], UR8 ;  /* 0x0000180804ff75b2 */ /* 0x0002620008000100 */
[----:B------:R1:W1:Y:S01]  /*0670*/  SYNCS.EXCH.64 URZ, [UR4+0x38], UR6 ;  /* 0x0000380604ff75b2 */ /* 0x0002620008000100 */
[----:B------:R-:W-:Y:S01]  /*0680*/  NOP ;  /* 0x0000000000007918 */ /* 0x000fe20000000000 */
.L_x_9:
[----:B------:R-:W2:Y:S01]  /*0690*/  SHFL.IDX PT, R2, R82, RZ, 0x1f ;  /* 0x00001fff52027589 */ /* 0x000ea200000e0000 */
[----:B------:R-:W-:Y:S01]  /*06a0*/  NOP ;  /* 0x0000000000007918 */ /* 0x000fe20000000000 */
[----:B--2---:R-:W-:-:S13]  /*06b0*/  ISETP.NE.AND P0, PT, R2, 0x1, PT ;  /* 0x000000010200780c */ /* 0x004fda0003f05270 */
[----:B------:R-:W-:Y:S05]  /*06c0*/  @P0 BRA `(.L_x_10) ;  /* 0x0000000000580947 */ /* 0x000fea0003800000 */
[----:B-1----:R-:W1:Y:S01]  /*06d0*/  S2UR UR4, SR_CgaCtaId ;  /* 0x00000000000479c3 */ /* 0x002e620000008800 */
        /* <DEDUP_REMOVED lines=12> */
[----:B-1----:R2:W1:Y:S01]  /*07a0*/  SYNCS.EXCH.64 URZ, [UR4+0x40], UR8 ;  /* 0x0000400804ff75b2 */ /* 0x0024620008000100 */
[----:B------:R2:W1:Y:S01]  /*07b0*/  SYNCS.EXCH.64 URZ, [UR4+0x60], UR6 ;  /* 0x0000600604ff75b2 */ /* 0x0004620008000100 */
[----:B------:R2:W1:Y:S01]  /*07c0*/  SYNCS.EXCH.64 URZ, [UR4+0x48], UR8 ;  /* 0x0000480804ff75b2 */ /* 0x0004620008000100 */
[----:B------:R2:W1:Y:S01]  /*07d0*/  SYNCS.EXCH.64 URZ, [UR4+0x68], UR6 ;  /* 0x0000680604ff75b2 */ /* 0x0004620008000100 */
[----:B------:R2:W1:Y:S01]  /*07e0*/  SYNCS.EXCH.64 URZ, [UR4+0x50], UR8 ;  /* 0x0000500804ff75b2 */ /* 0x0004620008000100 */
[----:B------:R2:W1:Y:S01]  /*07f0*/  SYNCS.EXCH.64 URZ, [UR4+0x70], UR6 ;  /* 0x0000700604ff75b2 */ /* 0x0004620008000100 */
[----:B------:R2:W1:Y:S01]  /*0800*/  SYNCS.EXCH.64 URZ, [UR4+0x58], UR8 ;  /* 0x0000580804ff75b2 */ /* 0x0004620008000100 */
[----:B------:R2:W1:Y:S02]  /*0810*/  SYNCS.EXCH.64 URZ, [UR4+0x78], UR6 ;  /* 0x0000780604ff75b2 */ /* 0x0004640008000100 */
[----:B--2---:R-:W-:Y:S01]  /*0820*/  NOP ;  /* 0x0000000000007918 */ /* 0x004fe20000000000 */
.L_x_10:
[----:B------:R-:W2:Y:S01]  /*0830*/  SHFL.IDX PT, R2, R82, RZ, 0x1f ;  /* 0x00001fff52027589 */ /* 0x000ea200000e0000 */
[----:B------:R-:W-:Y:S01]  /*0840*/  NOP ;  /* 0x0000000000007918 */ /* 0x000fe20000000000 */
[----:B--2---:R-:W-:-:S13]  /*0850*/  ISETP.NE.AND P0, PT, R2, 0x3, PT ;  /* 0x000000030200780c */ /* 0x004fda0003f05270 */
[----:B------:R-:W-:Y:S05]  /*0860*/  @P0 BRA `(.L_x_11) ;  /* 0x0000000000300947 */ /* 0x000fea0003800000 */
[----:B-1----:R-:W1:Y:S01]  /*0870*/  S2UR UR4, SR_CgaCtaId ;  /* 0x00000000000479c3 */ /* 0x002e620000008800 */
[----:B------:R-:W-:Y:S01]  /*0880*/  UMOV UR6, 0x400 ;  /* 0x0000040000067882 */ /* 0x000fe20000000000 */
[----:B------:R-:W-:Y:S01]  /*0890*/  UMOV UR5, 0x20 ;  /* 0x0000002000057882 */ /* 0x000fe20000000000 */
[----:B------:R-:W-:Y:S01]  /*08a0*/  ELECT P0, URZ, PT ;  /* 0x0000000000ff782f */ /* 0x000fe20003800000 */
[----:B-1----:R-:W-:Y:S02]  /*08b0*/  ULEA UR6, UR4, UR6, 0x18 ;  /* 0x0000000604067291 */ /* 0x002fe4000f8ec0ff */
[----:B------:R-:W-:-:S04]  /*08c0*/  UIADD3 UR4, UPT, UPT, -UR5, 0x100000, URZ ;  /* 0x0010000005047890 */ /* 0x000fc8000fffe1ff */
[----:B------:R-:W-:Y:S02]  /*08d0*/  USHF.L.U32 UR5, UR4, 0xb, URZ ;  /* 0x0000000b04057899 */ /* 0x000fe400080006ff */
[----:B------:R-:W-:Y:S01]  /*08e0*/  USHF.L.U32 UR4, UR4, 0x1, URZ ;  /* 0x0000000104047899 */ /* 0x000fe200080006ff */
[----:B------:R-:W1:Y:S11]  /*08f0*/  FENCE.VIEW.ASYNC.S ;  /* 0x00000000000073c6 */ /* 0x000e760000000000 */
[----:B-1----:R2:W1:Y:S01]  /*0900*/  SYNCS.EXCH.64 URZ, [UR6+0x80], UR4 ;  /* 0x0000800406ff75b2 */ /* 0x0024620008000100 */
[----:B------:R2:W1:Y:S02]  /*0910*/  SYNCS.EXCH.64 URZ, [UR6+0x88], UR4 ;  /* 0x0000880406ff75b2 */ /* 0x0004640008000100 */
[----:B--2---:R-:W-:Y:S01]  /*0920*/  NOP ;  /* 0x0000000000007918 */ /* 0x004fe20000000000 */
.L_x_11:
[----:B------:R-:W2:Y:S01]  /*0930*/  SHFL.IDX PT, R2, R82, RZ, 0x1f ;  /* 0x00001fff52027589 */ /* 0x000ea200000e0000 */
[----:B------:R-:W-:Y:S01]  /*0940*/  NOP ;  /* 0x0000000000007918 */ /* 0x000fe20000000000 */
[----:B--2---:R-:W-:-:S13]  /*0950*/  ISETP.NE.AND P0, PT, R2, 0x4, PT ;  /* 0x000000040200780c */ /* 0x004fda0003f05270 */
[----:B------:R-:W-:Y:S05]  /*0960*/  @P0 BRA `(.L_x_12) ;  /* 0x00000000004c0947 */ /* 0x000fea0003800000 */
[----:B-1----:R-:W1:Y:S01]  /*0970*/  S2UR UR6, SR_CgaCtaId ;  /* 0x00000000000679c3 */ /* 0x002e620000008800 */
[----:B------:R-:W-:Y:S01]  /*0980*/  UMOV UR4, 0x1e0 ;  /* 0x000001e000047882 */ /* 0x000fe20000000000 */
[----:B------:R-:W-:Y:S01]  /*0990*/  UMOV UR5, 0x400 ;  /* 0x0000040000057882 */ /* 0x000fe20000000000 */
[----:B------:R-:W-:Y:S01]  /*09a0*/  USEL UR4, UR4, 0x1a0, UP3 ;  /* 0x000001a004047887 */ /* 0x000fe20009800000 */
[----:B------:R-:W-:Y:S01]  /*09b0*/  UMOV UR8, 0x1 ;  /* 0x0000000100087882 */ /* 0x000fe20000000000 */
[----:B------:R-:W-:Y:S01]  /*09c0*/  ELECT P0, URZ, PT ;  /* 0x0000000000ff782f */ /* 0x000fe20003800000 */
[----:B------:R-:W-:-:S04]  /*09d0*/  UIADD3 UR8, UPT, UPT, -UR8, 0x100000, URZ ;  /* 0x0010000008087890 */ /* 0x000fc8000fffe1ff */
[----:B------:R-:W-:Y:S02]  /*09e0*/  USHF.L.U32 UR9, UR8, 0xb, URZ ;  /* 0x0000000b08097899 */ /* 0x000fe400080006ff */
[----:B------:R-:W-:Y:S02]  /*09f0*/  USHF.L.U32 UR8, UR8, 0x1, URZ ;  /* 0x0000000108087899 */ /* 0x000fe400080006ff */
[----:B-1----:R-:W-:Y:S02]  /*0a00*/  ULEA UR6, UR6, UR5, 0x18 ;  /* 0x0000000506067291 */ /* 0x002fe4000f8ec0ff */
[----:B------:R-:W-:-:S04]  /*0a10*/  UIADD3 UR4, UPT, UPT, -UR4, 0x100000, URZ ;  /* 0x0010000004047890 */ /* 0x000fc8000fffe1ff */
[----:B------:R-:W-:Y:S02]  /*0a20*/  USHF.L.U32 UR5, UR4, 0xb, URZ ;  /* 0x0000000b04057899 */ /* 0x000fe400080006ff */
[----:B------:R-:W-:Y:S01]  /*0a30*/  USHF.L.U32 UR4, UR4, 0x1, URZ ;  /* 0x0000000104047899 */ /* 0x000fe200080006ff */
[----:B------:R-:W1:Y:S03]  /*0a40*/  FENCE.VIEW.ASYNC.S ;  /* 0x00000000000073c6 */ /* 0x000e660000000000 */
[----:B-1----:R2:W1:Y:S08]  /*0a50*/  SYNCS.EXCH.64 URZ, [UR6+0x90], UR8 ;  /* 0x0000900806ff75b2 */ /* 0x0024700008000100 */
[----:B------:R2:W1:Y:S01]  /*0a60*/  SYNCS.EXCH.64 URZ, [UR6+0xa0], UR4 ;  /* 0x0000a00406ff75b2 */ /* 0x0004620008000100 */
[----:B------:R2:W1:Y:S01]  /*0a70*/  SYNCS.EXCH.64 URZ, [UR6+0x98], UR8 ;  /* 0x0000980806ff75b2 */ /* 0x0004620008000100 */
[----:B------:R2:W1:Y:S02]  /*0a80*/  SYNCS.EXCH.64 URZ, [UR6+0xa8], UR4 ;  /* 0x0000a80406ff75b2 */ /* 0x0004640008000100 */
[----:B--2---:R-:W-:Y:S01]  /*0a90*/  NOP ;  /* 0x0000000000007918 */ /* 0x004fe20000000000 */
.L_x_12:
        /* <DEDUP_REMOVED lines=26> */
.L_x_13:
[----:B------:R-:W2:Y:S01]  /*0c40*/  SHFL.IDX PT, R2, R82, RZ, 0x1f ;  /* 0x00001fff52027589 */ /* 0x000ea200000e0000 */
[----:B------:R-:W-:Y:S01]  /*0c50*/  NOP ;  /* 0x0000000000007918 */ /* 0x000fe20000000000 */
[----:B--2---:R-:W-:-:S13]  /*0c60*/  ISETP.NE.AND P0, PT, R2, 0x3, PT ;  /* 0x000000030200780c */ /* 0x004fda0003f05270 */
[----:B------:R-:W-:Y:S05]  /*0c70*/  @P0 BRA `(.L_x_14) ;  /* 0x0000000000380947 */ /* 0x000fea0003800000 */
[----:B------:R-:W2:Y:S01]  /*0c80*/  S2UR UR5, SR_CgaCtaId ;  /* 0x00000000000579c3 */ /* 0x000ea20000008800 */
[----:B-1----:R-:W-:Y:S01]  /*0c90*/  UMOV UR4, 0x400 ;  /* 0x0000040000047882 */ /* 0x002fe20000000000 */
[----:B------:R-:W-:Y:S01]  /*0ca0*/  UMOV UR6, 0x20 ;  /* 0x0000002000067882 */ /* 0x000fe20000000000 */
[----:B------:R-:W-:Y:S01]  /*0cb0*/  ELECT P0, URZ, PT ;  /* 0x0000000000ff782f */ /* 0x000fe20003800000 */
[----:B------:R-:W-:-:S04]  /*0cc0*/  UIADD3 UR6, UPT, UPT, -UR6, 0x100000, URZ ;  /* 0x0010000006067890 */ /* 0x000fc8000fffe1ff */
[----:B------:R-:W-:Y:S02]  /*0cd0*/  USHF.L.U32 UR7, UR6, 0xb, URZ ;  /* 0x0000000b06077899 */ /* 0x000fe400080006ff */
[----:B------:R-:W-:Y:S02]  /*0ce0*/  USHF.L.U32 UR6, UR6, 0x1, URZ ;  /* 0x0000000106067899 */ /* 0x000fe400080006ff */
[----:B--2---:R-:W-:Y:S01]  /*0cf0*/  ULEA UR4, UR5, UR4, 0x18 ;  /* 0x0000000405047291 */ /* 0x004fe2000f8ec0ff */
[----:B------:R-:W1:Y:S11]  /*0d00*/  FENCE.VIEW.ASYNC.S ;  /* 0x00000000000073c6 */ /* 0x000e760000000000 */
[----:B-1----:R2:W1:Y:S01]  /*0d10*/  SYNCS.EXCH.64 URZ, [UR4+0xf0], UR6 ;  /* 0x0000f00604ff75b2 */ /* 0x0024620008000100 */
[----:B------:R2:W1:Y:S01]  /*0d20*/  SYNCS.EXCH.64 URZ, [UR4+0x100], UR6 ;  /* 0x0001000604ff75b2 */ /* 0x0004620008000100 */
[----:B------:R2:W1:Y:S01]  /*0d30*/  SYNCS.EXCH.64 URZ, [UR4+0xf8], UR6 ;  /* 0x0000f80604ff75b2 */ /* 0x0004620008000100 */
[----:B------:R2:W1:Y:S02]  /*0d40*/  SYNCS.EXCH.64 URZ, [UR4+0x108], UR6 ;  /* 0x0001080604ff75b2 */ /* 0x0004640008000100 */
[----:B--2---:R-:W-:Y:S01]  /*0d50*/  NOP ;  /* 0x0000000000007918 */ /* 0x004fe20000000000 */
.L_x_14:
[----:B-1----:R-:W1:Y:S01]  /*0d60*/  LDCU UR4, c[0x0][0x36c] ;  /* 0x00006d80ff0477ac */ /* 0x002e620008000800 */
[----:B------:R-:W-:Y:S01]  /*0d70*/  ISETP.NE.OR P3, PT, R0, 0x2, !P3 ;  /* 0x000000020000780c */ /* 0x000fe20005f65670 */
[----:B------:R-:W-:Y:S01]  /*0d80*/  NOP ;  /* 0x0000000000007918 */ /* 0x000fe20000000000 */
[----:B------:R-:W-:Y:S01]  /*0d90*/  LOP3.LUT R0, R94, 0x1f, RZ, 0xc0, !PT ;  /* 0x0000001f5e007812 */ /* 0x000fe200078ec0ff */
[----:B------:R-:W-:Y:S02]  /*0da0*/  UISETP.NE.AND UP4, UPT, UR18, URZ, UPT ;  /* 0x000000ff1200728c */ /* 0x000fe4000bf85270 */
[----:B-1----:R-:W-:-:S09]  /*0db0*/  UISETP.EQ.U32.AND UP5, UPT, UR4, 0x1, UPT ;  /* 0x000000010400788c */ /* 0x002fd2000bfa2070 */
[----:B------:R-:W-:Y:S05]  /*0dc0*/  BRA.U !UP5, `(.L_x_15) ;  /* 0x000000010d087547 */ /* 0x000fea000b800000 */
[----:B---34-:R-:W-:Y:S01]  /*0dd0*/  UCGABAR_ARV ;  /* 0x00000000000079c7 */ /* 0x018fe20008000000 */
[----:B------:R-:W-:Y:S05]  /*0de0*/  BRA `(.L_x_16) ;  /* 0x0000000000047947 */ /* 0x000fea0003800000 */
.L_x_15:
[----:B---34-:R-:W-:Y:S01]  /*0df0*/  NOP ;  /* 0x0000000000007918 */ /* 0x018fe20000000000 */
.L_x_16:
[----:B------:R-:W1:Y:S01]  /*0e00*/  S2UR UR30, SR_CTAID.X ;  /* 0x00000000001e79c3 */ /* 0x000e620000002500 */
[----:B------:R-:W-:-:S05]  /*0e10*/  CS2R.32 R84, SR_CgaSize ;  /* 0x0000000000547805 */ /* 0x000fca0000008a00 */
[----:B------:R-:W-:-:S05]  /*0e20*/  IMAD R84, R84, -0xa0, RZ ;  /* 0xffffff6054547824 */ /* 0x000fca00078e02ff */
[----:B------:R-:W-:-:S14]  /*0e30*/  R2UR UR5, R84 ;  /* 0x00000000540572ca */ /* 0x000fdc00000e0000 */
[----:B------:R-:W2:Y:S01]  /*0e40*/  LDCU UR5, c[0x0][UR5+0x2b0] ;  /* 0x00005600050577ac */ /* 0x000ea20008000800 */
[----:B------:R-:W-:-:S05]  /*0e50*/  CS2R.32 R84, SR_CgaSize ;  /* 0x0000000000547805 */ /* 0x000fca0000008a00 */
[----:B------:R-:W-:-:S05]  /*0e60*/  IMAD R84, R84, -0xa0, RZ ;  /* 0xffffff6054547824 */ /* 0x000fca00078e02ff */
[----:B------:R-:W-:-:S14]  /*0e70*/  R2UR UR4, R84 ;  /* 0x00000000540472ca */ /* 0x000fdc00000e0000 */
[----:B------:R-:W3:Y:S01]  /*0e80*/  LDCU UR4, c[0x0][UR4+0x2b4] ;  /* 0x00005680040477ac */ /* 0x000ee20008000800 */
[----:B------:R-:W4:Y:S01]  /*0e90*/  S2UR UR31, SR_CTAID.Y ;  /* 0x00000000001f79c3 */ /* 0x000f220000002600 */
[----:B------:R-:W-:-:S05]  /*0ea0*/  CS2R.32 R84, SR_CgaSize ;  /* 0x0000000000547805 */ /* 0x000fca0000008a00 */
[----:B------:R-:W-:-:S05]  /*0eb0*/  IMAD R84, R84, -0xa0, RZ ;  /* 0xffffff6054547824 */ /* 0x000fca00078e02ff */
[----:B------:R-:W-:-:S14]  /*0ec0*/  R2UR UR7, R84 ;  /* 0x00000000540772ca */ /* 0x000fdc00000e0000 */
[----:B------:R-:W3:Y:S01]  /*0ed0*/  LDCU UR7, c[0x0][UR7+0x2a0] ;  /* 0x00005400070777ac */ /* 0x000ee20008000800 */
[----:B------:R-:W-:-:S05]  /*0ee0*/  CS2R.32 R84, SR_CgaSize ;  /* 0x0000000000547805 */ /* 0x000fca0000008a00 */
[----:B------:R-:W-:-:S05]  /*0ef0*/  IMAD R84, R84, -0xa0, RZ ;  /* 0xffffff6054547824 */ /* 0x000fca00078e02ff */
[----:B------:R-:W-:-:S14]  /*0f00*/  R2UR UR8, R84 ;  /* 0x00000000540872ca */ /* 0x000fdc00000e0000 */
[----:B------:R-:W3:Y:S01]  /*0f10*/  LDCU UR8, c[0x0][UR8+0x2a4] ;  /* 0x00005480080877ac */ /* 0x000ee20008000800 */
[----:B------:R-:W3:Y:S01]  /*0f20*/  S2UR UR9, SR_CgaCtaId ;  /* 0x00000000000979c3 */ /* 0x000ee20000008800 */
[----:B------:R-:W3:Y:S01]  /*0f30*/  LDCU UR19, c[0x0][0xb24] ;  /* 0x00016480ff1377ac */ /* 0x000ee20008000800 */
[----:B------:R-:W3:Y:S01]  /*0f40*/  LDCU UR42, c[0x0][0xb24] ;  /* 0x00016480ff2a77ac */ /* 0x000ee20008000800 */
[----:B-1----:R-:W-:Y:S01]  /*0f50*/  I2FP.F32.U32 R3, UR30 ;  /* 0x0000001e00037c45 */ /* 0x002fe20008201000 */
[----:B------:R-:W1:Y:S04]  /*0f60*/  LDCU UR22, c[0x0][0xb30] ;  /* 0x00016600ff1677ac */ /* 0x000e680008000800 */
[----:B--2---:R-:W-:Y:S01]  /*0f70*/  FMUL R3, R3, UR5 ;  /* 0x0000000503037c20 */ /* 0x004fe20008400000 */
[----:B----4-:R-:W-:-:S05]  /*0f80*/  I2FP.F32.U32 R2, UR31 ;  /* 0x0000001f00027c45 */ /* 0x010fca0008201000 */
[----:B------:R-:W2:Y:S01]  /*0f90*/  F2I.U32.TRUNC.NTZ R3, R3 ;  /* 0x0000000300037305 */ /* 0x000ea2000020f000 */
[----:B---3--:R-:W-:Y:S01]  /*0fa0*/  FMUL R2, R2, UR4 ;  /* 0x0000000402027c20 */ /* 0x008fe20008400000 */
[----:B------:R-:W-:-:S06]  /*0fb0*/  USHF.L.U32 UR28, UR9, 0xd, URZ ;  /* 0x0000000d091c7899 */ /* 0x000fcc00080006ff */
[----:B------:R-:W3:Y:S01]  /*0fc0*/  F2I.U32.TRUNC.NTZ R2, R2 ;  /* 0x0000000200027305 */ /* 0x000ee2000020f000 */
[----:B------:R-:W-:Y:S01]  /*0fd0*/  ULOP3.LUT UR28, UR28, 0x2000, URZ, 0xc0, !UPT ;  /* 0x000020001c1c7892 */ /* 0x000fe2000f8ec0ff */
[----:B--2---:R-:W-:Y:S02]  /*0fe0*/  R2UR UR4, R3 ;  /* 0x00000000030472ca */ /* 0x004fe400000e0000 */
[----:B---3--:R-:W-:Y:S02]  /*0ff0*/  R2UR UR6, R2 ;  /* 0x00000000020672ca */ /* 0x008fe400000e0000 */
[----:B------:R-:W-:-:S09]  /*1000*/  PRMT R2, RZ, 0x7610, R2 ;  /* 0x00007610ff027816 */ /* 0x000fd20000000002 */
[----:B------:R-:W-:-:S04]  /*1010*/  UIADD3 UR5, UPT, UPT, -UR4, URZ, URZ ;  /* 0x000000ff04057290 */ /* 0x000fc8000fffe1ff */
[----:B------:R-:W-:Y:S02]  /*1020*/  UIMAD UR5, UR7, UR5, UR30 ;  /* 0x00000005070572a4 */ /* 0x000fe4000f8e021e */
[----:B------:R-:W-:-:S04]  /*1030*/  UIADD3 UR4, UPT, UPT, -UR6, URZ, URZ ;  /* 0x000000ff06047290 */ /* 0x000fc8000fffe1ff */
[----:B------:R-:W-:Y:S01]  /*1040*/  IMAD.U32 R84, RZ, RZ, UR5 ;  /* 0x00000005ff547e24 */ /* 0x000fe2000f8e00ff */
[----:B------:R-:W-:-:S06]  /*1050*/  UIMAD UR4, UR8, UR4, UR31 ;  /* 0x00000004080472a4 */ /* 0x000fcc000f8e021f */
[----:B------:R-:W-:Y:S01]  /*1060*/  IMAD.U32 R83, RZ, RZ, UR4 ;  /* 0x00000004ff537e24 */ /* 0x000fe2000f8e00ff */
[----:B-1----:R-:W-:Y:S06]  /*1070*/  BRA.U UP4, `(.L_x_17) ;  /* 0x00000001042c7547 */ /* 0x002fec000b800000 */
[----:B------:R-:W-:Y:S02]  /*1080*/  R2UR UR4, R83 ;  /* 0x00000000530472ca */ /* 0x000fe400000e0000 */
[----:B------:R-:W-:-:S11]  /*1090*/  R2UR UR6, R84 ;  /* 0x00000000540672ca */ /* 0x000fd600000e0000 */
[----:B------:R-:W-:-:S04]  /*10a0*/  UISETP.NE.AND UP0, UPT, UR4, URZ, UPT ;  /* 0x000000ff0400728c */ /* 0x000fc8000bf05270 */
[----:B------:R-:W-:-:S04]  /*10b0*/  UISETP.EQ.OR UP0, UPT, UR6, URZ, !UP0 ;  /* 0x000000ff0600728c */ /* 0x000fc8000c702670 */
[----:B------:R-:W-:Y:S02]  /*10c0*/  USEL UR5, URZ, 0x1, !UP0 ;  /* 0x00000001ff057887 */ /* 0x000fe4000c000000 */
[----:B------:R-:W-:-:S04]  /*10d0*/  UISETP.NE.AND UP0, UPT, UR4, URZ, UPT ;  /* 0x000000ff0400728c */ /* 0x000fc8000bf05270 */
[----:B------:R-:W-:Y:S02]  /*10e0*/  USEL UR4, URZ, 0x2, UP0 ;  /* 0x00000002ff047887 */ /* 0x000fe40008000000 */
[----:B------:R-:W-:-:S04]  /*10f0*/  UISETP.NE.AND UP0, UPT, UR6, 0x1, UPT ;  /* 0x000000010600788c */ /* 0x000fc8000bf05270 */
[----:B------:R-:W-:-:S04]  /*1100*/  USEL UR4, UR4, 0x2, UP0 ;  /* 0x0000000204047887 */ /* 0x000fc80008000000 */
[----:B------:R-:W-:-:S06]  /*1110*/  UIADD3 UR4, UPT, UPT, UR5, UR4, URZ ;  /* 0x0000000405047290 */ /* 0x000fcc000fffe0ff */
[----:B------:R-:W-:-:S07]  /*1120*/  IMAD.U32 R2, RZ, RZ, UR4 ;  /* 0x00000004ff027e24 */ /* 0x000fce000f8e00ff */
.L_x_17:
[----:B------:R-:W1:Y:S01]  /*1130*/  S2UR UR36, SR_CTAID.Z ;  /* 0x00000000002479c3 */ /* 0x000e620000002700 */
[----:B------:R-:W-:-:S09]  /*1140*/  UISETP.GE.AND UP0, UPT, UR19, 0x1, UPT ;  /* 0x000000011300788c */ /* 0x000fd2000bf06270 */
[----:B------:R-:W-:Y:S05]  /*1150*/  BRA.U !UP0, `(.L_x_18) ;  /* 0x0000000108d47547 */ /* 0x000fea000b800000 */
[----:B------:R-:W2:Y:S01]  /*1160*/  LDCU.128 UR12, c[0x0][0xb10] ;  /* 0x00016200ff0c77ac */ /* 0x000ea20008000c00 */
[----:B------:R-:W3:Y:S01]  /*1170*/  LDCU UR20, c[0x0][0xb0c] ;  /* 0x00016180ff1477ac */ /* 0x000ee20008000800 */
[----:B------:R-:W4:Y:S01]  /*1180*/  LDCU UR6, c[0x0][0x370] ;  /* 0x00006e00ff0677ac */ /* 0x000f220008000800 */
[----:B------:R-:W1:Y:S01]  /*1190*/  LDCU UR7, c[0x0][0x374] ;  /* 0x00006e80ff0777ac */ /* 0x000e620008000800 */
[----:B------:R-:W1:Y:S01]  /*11a0*/  LDCU UR21, c[0x0][0xb20] ;  /* 0x00016400ff1577ac */ /* 0x000e620008000800 */
[----:B--2---:R-:W-:Y:S02]  /*11b0*/  UIMAD.WIDE.U32 UR4, UR30, UR12, URZ ;  /* 0x0000000c1e0472a5 */ /* 0x004fe4000f8e00ff */
[----:B---3--:R-:W-:Y:S01]  /*11c0*/  UISETP.NE.AND UP0, UPT, UR20, 0x1, UPT ;  /* 0x000000011400788c */ /* 0x008fe2000bf05270 */
[----:B------:R-:W2:Y:S01]  /*11d0*/  LDCU.64 UR8, c[0x0][0xb28] ;  /* 0x00016500ff0877ac */ /* 0x000ea20008000a00 */
[----:B----4-:R-:W-:-:S03]  /*11e0*/  UIMAD.WIDE.U32 UR10, UR6, UR12, URZ ;  /* 0x0000000c060a72a5 */ /* 0x010fc6000f8e00ff */
[----:B------:R-:W-:Y:S01]  /*11f0*/  UMOV UR4, UR5 ;  /* 0x0000000500047c82 */ /* 0x000fe20008000000 */
[----:B------:R-:W-:Y:S02]  /*1200*/  UISETP.NE.AND UP2, UPT, UR19, 0x1, UPT ;  /* 0x000000011300788c */ /* 0x000fe4000bf45270 */
[----:B------:R-:W-:Y:S01]  /*1210*/  USHF.R.U32.HI UR4, URZ, UR13, UR4 ;  /* 0x0000000dff047299 */ /* 0x000fe20008011604 */
[----:B------:R-:W-:Y:S01]  /*1220*/  UMOV UR10, UR11 ;  /* 0x0000000b000a7c82 */ /* 0x000fe20008000000 */
[----:B------:R-:W-:Y:S02]  /*1230*/  UIMAD.WIDE.U32 UR16, UR31, UR15, URZ ;  /* 0x0000000f1f1072a5 */ /* 0x000fe4000f8e00ff */
[----:B------:R-:W-:Y:S02]  /*1240*/  USEL UR5, UR30, UR4, !UP0 ;  /* 0x000000041e057287 */ /* 0x000fe4000c000000 */
[----:B------:R-:W-:Y:S02]  /*1250*/  @UP0 USHF.R.U32.HI UR6, URZ, UR13, UR10 ;  /* 0x0000000dff060299 */ /* 0x000fe4000801160a */
[----:B------:R-:W-:-:S02]  /*1260*/  UISETP.NE.AND UP0, UPT, UR14, 0x1, UPT ;  /* 0x000000010e00788c */ /* 0x000fc4000bf05270 */
[----:B-1----:R-:W-:Y:S02]  /*1270*/  UIMAD.WIDE.U32 UR10, UR7, UR15, URZ ;  /* 0x0000000f070a72a5 */ /* 0x002fe4000f8e00ff */
[----:B--2---:R-:W-:Y:S01]  /*1280*/  UIMAD.WIDE.U32 UR12, UR6, UR8, URZ ;  /* 0x00000008060c72a5 */ /* 0x004fe2000f8e00ff */
[----:B------:R-:W-:Y:S02]  /*1290*/  UMOV UR4, UR17 ;  /* 0x0000001100047c82 */ /* 0x000fe40008000000 */
[----:B------:R-:W-:Y:S02]  /*12a0*/  USHF.R.U32.HI UR4, URZ, UR21, UR4 ;  /* 0x00000015ff047299 */ /* 0x000fe40008011604 */
[----:B------:R-:W-:Y:S02]  /*12b0*/  UMOV UR10, UR11 ;  /* 0x0000000b000a7c82 */ /* 0x000fe40008000000 */
[----:B------:R-:W-:Y:S01]  /*12c0*/  UMOV UR12, UR13 ;  /* 0x0000000d000c7c82 */ /* 0x000fe20008000000 */
[----:B------:R-:W-:-:S02]  /*12d0*/  @UP0 USHF.R.U32.HI UR7, URZ, UR21, UR10 ;  /* 0x00000015ff070299 */ /* 0x000fc4000801160a */
[----:B------:R-:W-:Y:S02]  /*12e0*/  USEL UR4, UR31, UR4, !UP0 ;  /* 0x000000041f047287 */ /* 0x000fe4000c000000 */
[----:B------:R-:W-:Y:S02]  /*12f0*/  UIMAD.WIDE.U32 UR10, UR7, UR8, URZ ;  /* 0x00000008070a72a5 */ /* 0x000fe4000f8e00ff */
[----:B------:R-:W-:Y:S02]  /*1300*/  @UP2 USHF.R.U32.HI UR6, URZ, UR9, UR12 ;  /* 0x00000009ff062299 */ /* 0x000fe4000801160c */
[----:B------:R-:W-:-:S03]  /*1310*/  UIMAD.WIDE.U32 UR12, UR4, UR8, URZ ;  /* 0x00000008040c72a5 */ /* 0x000fc6000f8e00ff */
[----:B------:R-:W-:Y:S02]  /*1320*/  UMOV UR10, UR11 ;  /* 0x0000000b000a7c82 */ /* 0x000fe40008000000 */
[----:B------:R-:W-:Y:S02]  /*1330*/  @UP2 USHF.R.U32.HI UR7, URZ, UR9, UR10 ;  /* 0x00000009ff072299 */ /* 0x000fe4000801160a */
[----:B------:R-:W-:Y:S02]  /*1340*/  UIMAD UR10, UR6, UR19, URZ ;  /* 0x00000013060a72a4 */ /* 0x000fe4000f8e02ff */
[----:B------:R-:W-:-:S04]  /*1350*/  UIMAD UR7, UR7, UR19, URZ ;  /* 0x00000013070772a4 */ /* 0x000fc8000f8e02ff */
[----:B------:R-:W-:-:S03]  /*1360*/  UISETP.GE.AND UP0, UPT, UR4, UR7, UPT ;  /* 0x000000070400728c */ /* 0x000fc6000bf06270 */
[----:B------:R-:W-:Y:S01]  /*1370*/  UMOV UR7, UR13 ;  /* 0x0000000d00077c82 */ /* 0x000fe20008000000 */
[----:B------:R-:W-:Y:S02]  /*1380*/  UISETP.GE.OR UP0, UPT, UR5, UR10, UP0 ;  /* 0x0000000a0500728c */ /* 0x000fe40008706670 */
[----:B------:R-:W-:Y:S02]  /*1390*/  UIMAD.WIDE.U32 UR10, UR5, UR8, URZ ;  /* 0x00000008050a72a5 */ /* 0x000fe4000f8e00ff */
[----:B------:R-:W-:Y:S02]  /*13a0*/  USHF.R.U32.HI UR7, URZ, UR9, UR7 ;  /* 0x00000009ff077299 */ /* 0x000fe40008011607 */
[----:B------:R-:W-:Y:S02]  /*13b0*/  UIADD3 UR10, UPT, UPT, -UR4, URZ, URZ ;  /* 0x000000ff040a7290 */ /* 0x000fe4000fffe1ff */
[----:B------:R-:W-:Y:S02]  /*13c0*/  USEL UR7, UR4, UR7, !UP2 ;  /* 0x0000000704077287 */ /* 0x000fe4000d000000 */
[----:B------:R-:W-:Y:S01]  /*13d0*/  UIMAD UR10, UR14, UR10, UR31 ;  /* 0x0000000a0e0a72a4 */ /* 0x000fe2000f8e021f */
[----:B------:R-:W-:Y:S01]  /*13e0*/  @!UP0 UMOV UR8, UR11 ;  /* 0x0000000b00088c82 */ /* 0x000fe20008000000 */
[----:B------:R-:W-:-:S02]  /*13f0*/  UIADD3 UR11, UPT, UPT, -UR5, URZ, URZ ;  /* 0x000000ff050b7290 */ /* 0x000fc4000fffe1ff */
[----:B------:R-:W-:Y:S02]  /*1400*/  @!UP0 USHF.R.U32.HI UR8, URZ, UR9, UR8 ;  /* 0x00000009ff088299 */ /* 0x000fe40008011608 */
[----:B------:R-:W-:Y:S02]  /*1410*/  UIADD3 UR9, UPT, UPT, -UR7, URZ, URZ ;  /* 0x000000ff07097290 */ /* 0x000fe4000fffe1ff */
[----:B------:R-:W-:Y:S02]  /*1420*/  @!UP0 USEL UR8, UR5, UR8, !UP2 ;  /* 0x0000000805088287 */ /* 0x000fe4000d000000 */
[----:B------:R-:W-:Y:S02]  /*1430*/  UIMAD UR9, UR19, UR9, UR4 ;  /* 0x00000009130972a4 */ /* 0x000fe4000f8e0204 */
[----:B------:R-:W-:Y:S02]  /*1440*/  @!UP0 UIADD3 UR7, UPT, UPT, UR7, -UR8, URZ ;  /* 0x8000000807078290 */ /* 0x000fe4000fffe0ff */
[----:B------:R-:W-:-:S02]  /*1450*/  @!UP0 UIMAD UR6, UR9, UR6, UR8 ;  /* 0x00000006090682a4 */ /* 0x000fc4000f8e0208 */
[----:B------:R-:W-:Y:S02]  /*1460*/  @!UP0 UIMAD UR4, UR7, UR19, UR5 ;  /* 0x00000013070482a4 */ /* 0x000fe4000f8e0205 */
[----:B------:R-:W-:Y:S02]  /*1470*/  UIMAD UR30, UR20, UR11, UR30 ;  /* 0x0000000b141e72a4 */ /* 0x000fe4000f8e021e */
[----:B------:R-:W-:Y:S01]  /*1480*/  UIMAD UR31, UR4, UR14, UR10 ;  /* 0x0000000e041f72a4 */ /* 0x000fe2000f8e020a */
[----:B------:R-:W-:Y:S02]  /*1490*/  @!UP0 UMOV UR5, UR6 ;  /* 0x0000000600058c82 */ /* 0x000fe40008000000 */
[----:B------:R-:W-:-:S12]  /*14a0*/  UIMAD UR30, UR5, UR20, UR30 ;  /* 0x00000014051e72a4 */ /* 0x000fd8000f8e021e */
.L_x_18:
[----:B------:R-:W-:-:S09]  /*14b0*/  UISETP.NE.AND UP0, UPT, UR22, 0x1, UPT ;  /* 0x000000011600788c */ /* 0x000fd2000bf05270 */
[----:B------:R-:W-:Y:S05]  /*14c0*/  BRA.U UP0, `(.L_x_19) ;  /* 0x0000000100407547 */ /* 0x000fea000b800000 */
[----:B------:R-:W2:Y:S01]  /*14d0*/  LDCU.128 UR8, c[0x0][0xb10] ;  /* 0x00016200ff0877ac */ /* 0x000ea20008000c00 */
[----:B------:R-:W3:Y:S01]  /*14e0*/  LDCU UR12, c[0x0][0xb0c] ;  /* 0x00016180ff0c77ac */ /* 0x000ee20008000800 */
[----:B------:R-:W4:Y:S01]  /*14f0*/  LDCU UR13, c[0x0][0xb20] ;  /* 0x00016400ff0d77ac */ /* 0x000f220008000800 */
[----:B--2---:R-:W-:Y:S02]  /*1500*/  UIMAD.WIDE.U32 UR4, UR30, UR8, URZ ;  /* 0x000000081e0472a5 */ /* 0x004fe4000f8e00ff */
[----:B------:R-:W-:Y:S02]  /*1510*/  UIMAD.WIDE.U32 UR6, UR31, UR11, URZ ;  /* 0x0000000b1f0672a5 */ /* 0x000fe4000f8e00ff */
[----:B---3--:R-:W-:Y:S02]  /*1520*/  UISETP.NE.AND UP0, UPT, UR12, 0x1, UPT ;  /* 0x000000010c00788c */ /* 0x008fe4000bf05270 */
[----:B------:R-:W-:-:S03]  /*1530*/  USHF.R.U32.HI UR5, URZ, UR9, UR5 ;  /* 0x00000009ff057299 */ /* 0x000fc60008011605 */
[----:B------:R-:W-:Y:S01]  /*1540*/  UMOV UR4, UR7 ;  /* 0x0000000700047c82 */ /* 0x000fe20008000000 */
[----:B------:R-:W-:Y:S02]  /*1550*/  USEL UR5, UR30, UR5, !UP0 ;  /* 0x000000051e057287 */ /* 0x000fe4000c000000 */
[----:B------:R-:W-:Y:S02]  /*1560*/  UISETP.NE.AND UP0, UPT, UR10, 0x1, UPT ;  /* 0x000000010a00788c */ /* 0x000fe4000bf05270 */
[----:B----4-:R-:W-:-:S04]  /*1570*/  USHF.R.U32.HI UR4, URZ, UR13, UR4 ;  /* 0x0000000dff047299 */ /* 0x010fc80008011604 */
[----:B------:R-:W-:-:S04]  /*1580*/  USEL UR4, UR31, UR4, !UP0 ;  /* 0x000000041f047287 */ /* 0x000fc8000c000000 */
[----:B------:R-:W-:Y:S02]  /*1590*/  UIADD3 UR6, UPT, UPT, UR5, -UR4, URZ ;  /* 0x8000000405067290 */ /* 0x000fe4000fffe0ff */
[----:B------:R-:W-:Y:S02]  /*15a0*/  UIADD3 UR4, UPT, UPT, -UR5, UR4, URZ ;  /* 0x0000000405047290 */ /* 0x000fe4000fffe1ff */
[----:B------:R-:W-:Y:S02]  /*15b0*/  UIMAD UR31, UR6, UR10, UR31 ;  /* 0x0000000a061f72a4 */ /* 0x000fe4000f8e021f */
[----:B------:R-:W-:-:S12]  /*15c0*/  UIMAD UR30, UR4, UR12, UR30 ;  /* 0x0000000c041e72a4 */ /* 0x000fd8000f8e021e */
.L_x_19:
[----:B------:R-:W-:Y:S01]  /*15d0*/  UISETP.NE.AND UP0, UPT, UR18, 0x2, UPT ;  /* 0x000000021200788c */ /* 0x000fe2000bf05270 */
[----:B------:R-:W-:Y:S09]  /*15e0*/  BRA.U !UP5, `(.L_x_20) ;  /* 0x000000010d0c7547 */ /* 0x000ff2000b800000 */
[----:B------:R-:W-:Y:S01]  /*15f0*/  UCGABAR_WAIT ;  /* 0x0000000000007dc7 */ /* 0x000fe20008000000 */
[----:B------:R-:W-:Y:S01]  /*1600*/  CCTL.IVALL ;  /* 0x00000000ff00798f */ /* 0x000fe20002000000 */
[----:B------:R-:W-:Y:S05]  /*1610*/  BRA `(.L_x_21) ;  /* 0x0000000000047947 */ /* 0x000fea0003800000 */
.L_x_20:
[----:B------:R-:W-:Y:S06]  /*1620*/  BAR.SYNC.DEFER_BLOCKING 0x0 ;  /* 0x0000000000007b1d */ /* 0x000fec0000010000 */
.L_x_21:
[----:B------:R-:W-:Y:S05]  /*1630*/  BRA.U UP0, `(.L_x_22) ;  /* 0x0000001100c87547 */ /* 0x000fea000b800000 */
[----:B------:R-:W2:Y:S01]  /*1640*/  LDCU UR6, c[0x0][0x38c] ;  /* 0x00007180ff0677ac */ /* 0x000ea20008000800 */
[----:B------:R-:W3:Y:S01]  /*1650*/  S2UR UR8, SR_CgaCtaId ;  /* 0x00000000000879c3 */ /* 0x000ee20000008800 */
[----:B------:R-:W-:Y:S01]  /*1660*/  PLOP3.LUT P1, PT, PT, PT, UP3, 0x80, 0x8 ;  /* 0x000000000008781c */ /* 0x000fe20003f2f038 */
[----:B------:R-:W-:Y:S01]  /*1670*/  IMAD.MOV.U32 R12, RZ, RZ, 0x1 ;  /* 0x00000001ff0c7424 */ /* 0x000fe200078e00ff */
[----:B------:R-:W-:Y:S01]  /*1680*/  UMOV UR7, 0x400 ;  /* 0x0000040000077882 */ /* 0x000fe20000000000 */
[----:B------:R-:W-:Y:S01]  /*1690*/  UISETP.NE.AND UP1, UPT, UR18, URZ, UPT ;  /* 0x000000ff1200728c */ /* 0x000fe2000bf25270 */
[----:B------:R-:W-:Y:S01]  /*16a0*/  ISETP.EQ.OR P2, PT, R0, RZ, P3 ;  /* 0x000000ff0000720c */ /* 0x000fe20001f42670 */
[----:B------:R-:W-:Y:S01]  /*16b0*/  USEL UR24, URZ, 0x1, UP6 ;  /* 0x00000001ff187887 */ /* 0x000fe2000b000000 */
[----:B------:R-:W-:Y:S02]  /*16c0*/  PLOP3.LUT P1, PT, P1, PT, PT, 0x8, 0x80 ;  /* 0x000000000080781c */ /* 0x000fe40000f2e170 */
[----:B------:R-:W-:Y:S01]  /*16d0*/  CS2R R10, SRZ ;  /* 0x00000000000a7805 */ /* 0x000fe2000001ff00 */
[----:B------:R-:W-:Y:S01]  /*16e0*/  IMAD.MOV.U32 R9, RZ, RZ, RZ ;  /* 0x000000ffff097224 */ /* 0x000fe200078e00ff */
[----:B------:R-:W4:Y:S01]  /*16f0*/  LDCU UR40, c[0x0][0x370] ;  /* 0x00006e00ff2877ac */ /* 0x000f220008000800 */
[----:B------:R-:W-:Y:S01]  /*1700*/  IMAD.MOV.U32 R8, RZ, RZ, 0x1 ;  /* 0x00000001ff087424 */ /* 0x000fe200078e00ff */
[----:B------:R-:W1:Y:S01]  /*1710*/  LDCU.64 UR26, c[0x0][0x348] ;  /* 0x00006900ff1a77ac */ /* 0x000e620008000a00 */
[----:B--2---:R-:W-:-:S02]  /*1720*/  UIADD3 UR5, UPT, UPT, UR6, 0x3f, URZ ;  /* 0x0000003f06057890 */ /* 0x004fc4000fffe0ff */
[----:B------:R-:W-:Y:S02]  /*1730*/  USHF.R.U32.HI UR45, URZ, 0x6, UR28 ;  /* 0x00000006ff2d7899 */ /* 0x000fe4000801161c */
[----:B------:R-:W-:Y:S02]  /*1740*/  USHF.R.S32.HI UR4, URZ, 0x1f, UR5 ;  /* 0x0000001fff047899 */ /* 0x000fe40008011405 */
[----:B---3--:R-:W-:Y:S02]  /*1750*/  ULEA UR7, UR8, UR7, 0x18 ;  /* 0x0000000708077291 */ /* 0x008fe4000f8ec0ff */
[----:B------:R-:W-:Y:S02]  /*1760*/  ULEA.HI UR4, UR4, UR5, URZ, 0x6 ;  /* 0x0000000504047291 */ /* 0x000fe4000f8f30ff */
[----:B------:R-:W-:Y:S02]  /*1770*/  UIADD3 UR5, UPT, UPT, UR6, -0x1, URZ ;  /* 0xffffffff06057890 */ /* 0x000fe4000fffe0ff */
[----:B------:R-:W-:-:S02]  /*1780*/  USHF.R.S32.HI UR43, URZ, 0x6, UR4 ;  /* 0x00000006ff2b7899 */ /* 0x000fc40008011404 */
[----:B------:R-:W-:Y:S02]  /*1790*/  UISETP.GE.U32.AND UP2, UPT, UR5, -0x7f, UPT ;  /* 0xffffff810500788c */ /* 0x000fe4000bf46070 */
[----:B------:R-:W-:Y:S02]  /*17a0*/  UISETP.LT.U32.AND UP0, UPT, UR43, 0x4, UPT ;  /* 0x000000042b00788c */ /* 0x000fe4000bf01070 */
[----:B------:R-:W-:Y:S02]  /*17b0*/  ULEA UR29, UR28, UR7, 0x1 ;  /* 0x000000071c1d7291 */ /* 0x000fe4000f8e08ff */
[----:B------:R-:W-:Y:S02]  /*17c0*/  USEL UR41, UR43, 0x4, UP0 ;  /* 0x000000042b297887 */ /* 0x000fe40008000000 */
[----:B------:R-:W-:Y:S02]  /*17d0*/  UIADD3 UR46, UPT, UPT, UR6, 0x7e, URZ ;  /* 0x0000007e062e7890 */ /* 0x000fe4000fffe0ff */
[----:B------:R-:W-:-:S02]  /*17e0*/  UIADD3 UR21, UPT, UPT, UR41, -0x1, URZ ;  /* 0xffffffff29157890 */ /* 0x000fc4000fffe0ff */
[----:B------:R-:W-:Y:S01]  /*17f0*/  @UP2 UIADD3 UR21, UPT, UPT, UR41, URZ, URZ ;  /* 0x000000ff29152290 */ /* 0x000fe2000fffe0ff */
[----:B------:R-:W2:Y:S01]  /*1800*/  LDCU UR39, c[0x0][0x374] ;  /* 0x00006e80ff2777ac */ /* 0x000ea20008000800 */
[----:B------:R-:W-:Y:S02]  /*1810*/  USEL UR24, UR24, 0x2, UP1 ;  /* 0x0000000218187887 */ /* 0x000fe40008800000 */
[----:B------:R-:W-:Y:S02]  /*1820*/  UIADD3 UR29, UPT, UPT, UR29, 0x10800, URZ ;  /* 0x000108001d1d7890 */ /* 0x000fe4000fffe0ff */
[----:B------:R-:W-:Y:S02]  /*1830*/  UIADD3 UR44, UPT, UPT, UR43, -UR41, URZ ;  /* 0x800000292b2c7290 */ /* 0x000fe4000fffe0ff */
[----:B------:R-:W-:Y:S01]  /*1840*/  UIADD3 UR21, UPT, UPT, UR21, 0x1, URZ ;  /* 0x0000000115157890 */ /* 0x000fe2000fffe0ff */
[----:B-1--4-:R-:W-:-:S11]  /*1850*/  UMOV UR5, URZ ;  /* 0x000000ff00057c82 */ /* 0x012fd60008000000 */
.L_x_42:
[----:B-1----:R-:W1:Y:S02]  /*1860*/  S2UR UR4, SR_CgaCtaId ;  /* 0x00000000000479c3 */ /* 0x002e640000008800 */
[----:B-1----:R-:W-:-:S09]  /*1870*/  UISETP.NE.AND UP0, UPT, UR4, URZ, UPT ;  /* 0x000000ff0400728c */ /* 0x002fd2000bf05270 */
[----:B------:R-:W-:Y:S05]  /*1880*/  BRA.U UP0, `(.L_x_23) ;  /* 0x0000000100287547 */ /* 0x000fea000b800000 */
[----:B------:R-:W-:Y:S02]  /*1890*/  LEA R0, R9, UR7, 0x3 ;  /* 0x0000000709007c11 */ /* 0x000fe4000f8e18ff */
[----:B------:R-:W-:-:S04]  /*18a0*/  SHF.L.U32 R3, R8, 0x1f, RZ ;  /* 0x0000001f08037819 */ /* 0x000fc800000006ff */
[----:B------:R-:W1:Y:S02]  /*18b0*/  SYNCS.PHASECHK.TRANS64.TRYWAIT P0, [R0+URZ+0x100], R3 ;  /* 0x00010003000075a7 */ /* 0x000e6400080011ff */
[----:B-1----:R-:W-:Y:S05]  /*18c0*/  @!P0 BRA `(.L_x_24) ;  /* 0x0000007c00708947 */ /* 0x002fea0003800000 */
.L_x_138:
[----:B------:R3:W-:Y:S01]  /*18d0*/  SYNCS.ARRIVE.TRANS64.A1T0 RZ, [R0+URZ+0xf0], RZ ;  /* 0x0000f0ff00ff79a7 */ /* 0x0007e200081000ff */
[----:B------:R-:W-:-:S05]  /*18e0*/  VIADD R9, R9, 0x1 ;  /* 0x0000000109097836 */ /* 0x000fca0000000000 */
[----:B------:R-:W-:-:S04]  /*18f0*/  ISETP.NE.AND P0, PT, R9, 0x2, PT ;  /* 0x000000020900780c */ /* 0x000fc80003f05270 */
[----:B-1----:R-:W-:Y:S02]  /*1900*/  SEL R3, RZ, 0x1, P0 ;  /* 0x00000001ff037807 */ /* 0x002fe40000000000 */
[----:B------:R-:W-:Y:S02]  /*1910*/  SEL R9, R9, RZ, P0 ;  /* 0x000000ff09097207 */ /* 0x000fe40000000000 */
[----:B------:R-:W-:-:S07]  /*1920*/  LOP3.LUT R8, R8, R3, RZ, 0x3c, !PT ;  /* 0x0000000308087212 */ /* 0x000fce00078e3cff */
.L_x_23:
[----:B------:R-:W-:Y:S01]  /*1930*/  ULEA UR4, UR5, UR7, 0x3 ;  /* 0x0000000705047291 */ /* 0x000fe2000f8e18ff */
[----:B---3--:R-:W-:Y:S01]  /*1940*/  SHF.L.U32 R0, R12, 0x1f, RZ ;  /* 0x0000001f0c007819 */ /* 0x008fe200000006ff */
[----:B------:R-:W-:Y:S02]  /*1950*/  UISETP.GE.U32.AND UP0, UPT, UR46, 0x7f, UPT ;  /* 0x0000007f2e00788c */ /* 0x000fe4000bf06070 */
[----:B------:R-:W-:Y:S02]  /*1960*/  USHF.L.U32 UR35, UR30, 0x6, URZ ;  /* 0x000000061e237899 */ /* 0x000fe400080006ff */
[----:B------:R-:W-:Y:S01]  /*1970*/  ULEA UR19, UR31, UR45, 0x8 ;  /* 0x0000002d1f137291 */ /* 0x000fe2000f8e40ff */
[----:B------:R-:W-:Y:S02]  /*1980*/  UMOV UR13, URZ ;  /* 0x000000ff000d7c82 */ /* 0x000fe40008000000 */
[----:B------:R1:W3:Y:S02]  /*1990*/  SYNCS.PHASECHK.TRANS64.TRYWAIT P0, [UR4+0x20], R0 ;  /* 0x00002000ff0075a7 */ /* 0x0002e40008001104 */
[----:B------:R-:W-:Y:S07]  /*19a0*/  BRA.U !UP0, `(.L_x_25) ;  /* 0x0000000108c07547 */ /* 0x000fee000b800000 */
[----:B------:R-:W-:Y:S01]  /*19b0*/  UMOV UR6, URZ ;  /* 0x000000ff00067c82 */ /* 0x000fe20008000000 */
[----:B------:R-:W-:-:S05]  /*19c0*/  UMOV UR4, UR5 ;  /* 0x0000000500047c82 */ /* 0x000fca0008000000 */
.L_x_31:
[----:B------:R-:W-:Y:S01]  /*19d0*/  ULEA UR33, UR4, UR7, 0x3 ;  /* 0x0000000704217291 */ /* 0x000fe2000f8e18ff */
[----:B---3--:R-:W-:Y:S01]  /*19e0*/  @!P3 MOV R2, 0xa000 ;  /* 0x0000a0000002b802 */ /* 0x008fe20000000f00 */
[----:B-1-34-:R-:W-:Y:S10]  /*19f0*/  @P0 BRA `(.L_x_26) ;  /* 0x00000000000c0947 */ /* 0x01aff40003800000 */
[----:B------:R-:W-:-:S04]  /*1a00*/  SHF.L.U32 R3, R12, 0x1f, RZ ;  /* 0x0000001f0c037819 */ /* 0x000fc800000006ff */
[----:B------:R-:W3:Y:S02]  /*1a10*/  SYNCS.PHASECHK.TRANS64.TRYWAIT P0, [UR33+0x20], R3 ;  /* 0x00002003ff0075a7 */ /* 0x000ee40008001121 */
[----:B---3--:R-:W-:Y:S05]  /*1a20*/  @!P0 BRA `(.L_x_27) ;  /* 0x0000007c002c8947 */ /* 0x008fea0003800000 */
.L_x_26:
[----:B------:R3:W-:Y:S01]  /*1a30*/  @!P3 SYNCS.ARRIVE.TRANS64 RZ, [UR33], R2 ;  /* 0x00000002ffffb9a7 */ /* 0x0007e20008000021 */
[----:B------:R-:W-:-:S04]  /*1a40*/  ULOP3.LUT UR5, UR24, 0x2, URZ, 0xfc, !UPT ;  /* 0x0000000218057892 */ /* 0x000fc8000f8efcff */
[----:B------:R-:W-:-:S09]  /*1a50*/  UISETP.NE.AND UP0, UPT, UR5, 0x2, UPT ;  /* 0x000000020500788c */ /* 0x000fd2000bf05270 */
[----:B------:R-:W-:Y:S05]  /*1a60*/  BRA.U UP0, `(.L_x_28) ;  /* 0x0000000100047547 */ /* 0x000fea000b800000 */
[----:B--2---:R-:W-:Y:S05]  /*1a70*/  BPT.TRAP 0x1 ;  /* 0x000000040000795c */ /* 0x004fea0000300000 */
.L_x_28:
[----:B------:R-:W-:Y:S04]  /*1a80*/  BSSY.RECONVERGENT B0, `(.L_x_29) ;  /* 0x0000003000007945 */ /* 0x000fe80003800200 */
[----:B------:R-:W-:Y:S05]  /*1a90*/  @P2 BRA `(.L_x_30) ;  /* 0x0000000000042947 */ /* 0x000fea0003800000 */
[----:B--2---:R-:W-:Y:S05]  /*1aa0*/  BPT.TRAP 0x1 ;  /* 0x000000040000795c */ /* 0x004fea0000300000 */
.L_x_30:
[----:B--2---:R-:W-:Y:S05]  /*1ab0*/  BSYNC.RECONVERGENT B0 ;  /* 0x0000000000007941 */ /* 0x004fea0003800200 */
.L_x_29:
[----:B------:R-:W-:Y:S02]  /*1ac0*/  UIADD3 UR5, UPT, UPT, UR4, 0x1, URZ ;  /* 0x0000000104057890 */ /* 0x000fe4000fffe0ff */
[----:B------:R-:W-:Y:S02]  /*1ad0*/  ULEA UR32, UR4, UR7, 0xd ;  /* 0x0000000704207291 */ /* 0x000fe4000f8e68ff */
[----:B------:R-:W-:Y:S02]  /*1ae0*/  UISETP.NE.AND UP0, UPT, UR5, 0x4, UPT ;  /* 0x000000040500788c */ /* 0x000fe4000bf05270 */
[----:B------:R-:W-:Y:S02]  /*1af0*/  USHF.L.U32 UR34, UR6, 0x6, URZ ;  /* 0x0000000606227899 */ /* 0x000fe400080006ff */
[----:B------:R-:W-:Y:S02]  /*1b00*/  USEL UR9, URZ, 0x1, UP0 ;  /* 0x00000001ff097887 */ /* 0x000fe40008000000 */
[----:B------:R-:W-:-:S02]  /*1b10*/  USEL UR5, UR5, URZ, UP0 ;  /* 0x000000ff05057287 */ /* 0x000fc40008000000 */
[----:B------:R-:W-:Y:S02]  /*1b20*/  ULEA UR4, UR4, UR28, 0xe ;  /* 0x0000001c04047291 */ /* 0x000fe4000f8e70ff */
[----:B------:R-:W-:Y:S01]  /*1b30*/  ULEA UR8, UR5, UR7, 0x3 ;  /* 0x0000000705087291 */ /* 0x000fe2000f8e18ff */
[----:B------:R-:W-:Y:S01]  /*1b40*/  LOP3.LUT R12, R12, UR9, RZ, 0x3c, !PT ;  /* 0x000000090c0c7c12 */ /* 0x000fe2000f8e3cff */
[----:B------:R-:W-:Y:S02]  /*1b50*/  UIADD3 UR6, UPT, UPT, UR6, 0x1, URZ ;  /* 0x0000000106067890 */ /* 0x000fe4000fffe0ff */
[----:B------:R-:W-:Y:S01]  /*1b60*/  UIADD3 UR10, UP1, UPT, UR26, 0x80, URZ ;  /* 0x000000801a0a7890 */ /* 0x000fe2000ff3e0ff */
[----:B-1----:R-:W-:Y:S01]  /*1b70*/  SHF.L.U32 R0, R12, 0x1f, RZ ;  /* 0x0000001f0c007819 */ /* 0x002fe200000006ff */
[----:B------:R-:W-:Y:S02]  /*1b80*/  ULEA UR4, UR4, UR7, 0x1 ;  /* 0x0000000704047291 */ /* 0x000fe4000f8e08ff */
[----:B------:R-:W-:Y:S01]  /*1b90*/  UIADD3.X UR11, UPT, UPT, URZ, UR27, URZ, UP1, !UPT ;  /* 0x0000001bff0b7290 */ /* 0x000fe20008ffe4ff */
[----:B------:R4:W1:Y:S01]  /*1ba0*/  SYNCS.PHASECHK.TRANS64.TRYWAIT P0, [UR8+0x20], R0 ;  /* 0x00002000ff0075a7 */ /* 0x0008620008001108 */
[----:B------:R-:W-:-:S02]  /*1bb0*/  UIADD3 UR8, UP0, UPT, UR26, 0x180, URZ ;  /* 0x000001801a087890 */ /* 0x000fc4000ff1e0ff */
[----:B------:R-:W-:Y:S02]  /*1bc0*/  UIADD3 UR32, UPT, UPT, UR32, 0x8800, URZ ;  /* 0x0000880020207890 */ /* 0x000fe4000fffe0ff */
[----:B------:R-:W-:Y:S02]  /*1bd0*/  UIADD3.X UR9, UPT, UPT, URZ, UR27, URZ, UP0, !UPT ;  /* 0x0000001bff097290 */ /* 0x000fe400087fe4ff */
[----:B------:R-:W-:Y:S02]  /*1be0*/  UISETP.NE.AND UP0, UPT, UR6, UR21, UPT ;  /* 0x000000150600728c */ /* 0x000fe4000bf05270 */
[----:B------:R-:W-:Y:S01]  /*1bf0*/  UIADD3 UR16, UPT, UPT, UR4, 0x10800, URZ ;  /* 0x0001080004107890 */ /* 0x000fe2000fffe0ff */
[----:B------:R-:W-:Y:S01]  /*1c00*/  UMOV UR12, 0x0 ;  /* 0x00000000000c7882 */ /* 0x000fe20000000000 */
[----:B------:R-:W-:Y:S01]  /*1c10*/  UMOV UR13, 0x10000000 ;  /* 0x10000000000d7882 */ /* 0x000fe20000000000 */
[----:B------:R-:W-:Y:S01]  /*1c20*/  UMOV UR4, 0x30000 ;  /* 0x0003000000047882 */ /* 0x000fe20000000000 */
[----:B------:R-:W-:Y:S01]  /*1c30*/  UMOV UR20, UR36 ;  /* 0x0000002400147c82 */ /* 0x000fe20008000000 */
[----:B------:R-:W-:Y:S01]  /*1c40*/  UMOV UR17, UR33 ;  /* 0x0000002100117c82 */ /* 0x000fe20008000000 */
[----:B------:R-:W-:Y:S01]  /*1c50*/  UMOV UR18, UR34 ;  /* 0x0000002200127c82 */ /* 0x000fe20008000000 */
[----:B------:R-:W-:Y:S02]  /*1c60*/  UTMALDG.3D [UR32], [UR10], desc[UR12] ;  /* 0x00000c200a0075b4 */ /* 0x000fe40008011000 */
[----:B------:R2:W-:Y:S02]  /*1c70*/  UTMALDG.3D.MULTICAST [UR16], [UR8], UR4, desc[UR12] ;  /* 0x00000c10080073b4 */ /* 0x0005e40008011804 */
[----:B--2---:R-:W-:Y:S01]  /*1c80*/  UMOV UR13, UR21 ;  /* 0x00000015000d7c82 */ /* 0x004fe20008000000 */
[----:B------:R-:W-:Y:S01]  /*1c90*/  UMOV UR4, UR5 ;  /* 0x0000000500047c82 */ /* 0x000fe20008000000 */
[----:B------:R-:W-:Y:S05]  /*1ca0*/  BRA.U UP0, `(.L_x_31) ;  /* 0xfffffffd00487547 */ /* 0x000fea000b83ffff */
.L_x_25:
[----:B------:R-:W-:Y:S01]  /*1cb0*/  ULEA UR4, UR5, UR7, 0x3 ;  /* 0x0000000705047291 */ /* 0x000fe2000f8e18ff */
[----:B-1--4-:R-:W-:Y:S01]  /*1cc0*/  SHF.L.U32 R0, R12, 0x1f, RZ ;  /* 0x0000001f0c007819 */ /* 0x012fe200000006ff */
[----:B------:R-:W-:Y:S01]  /*1cd0*/  @!P1 SYNCS.ARRIVE.TRANS64.A1T0 RZ, [UR7+0x88], RZ ;  /* 0x000088ffffff99a7 */ /* 0x000fe20008100007 */
[----:B------:R-:W-:-:S06]  /*1ce0*/  UISETP.GT.AND UP0, UPT, UR43, UR41, UPT ;  /* 0x000000292b00728c */ /* 0x000fcc000bf04270 */
[----:B---3--:R1:W3:Y:S03]  /*1cf0*/  SYNCS.PHASECHK.TRANS64.TRYWAIT P0, [UR4+0x20], R0 ;  /* 0x00002000ff0075a7 */ /* 0x0082e60008001104 */
[----:B------:R-:W-:Y:S05]  /*1d00*/  BRA.U !UP0, `(.L_x_32) ;  /* 0x0000000108bc7547 */ /* 0x000fea000b800000 */
[----:B------:R-:W-:Y:S01]  /*1d10*/  UIADD3 UR25, UPT, UPT, UR44, UR13, URZ ;  /* 0x0000000d2c197290 */ /* 0x000fe2000fffe0ff */
[----:B------:R-:W-:-:S11]  /*1d20*/  UMOV UR4, UR5 ;  /* 0x0000000500047c82 */ /* 0x000fd60008000000 */
.L_x_38:
[----:B------:R-:W-:Y:S01]  /*1d30*/  ULEA UR9, UR4, UR7, 0x3 ;  /* 0x0000000704097291 */ /* 0x000fe2000f8e18ff */
[----:B---3--:R-:W-:Y:S01]  /*1d40*/  @!P3 MOV R2, 0xa000 ;  /* 0x0000a0000002b802 */ /* 0x008fe20000000f00 */
[----:B-1-3--:R-:W-:Y:S10]  /*1d50*/  @P0 BRA `(.L_x_33) ;  /* 0x00000000000c0947 */ /* 0x00aff40003800000 */
[----:B------:R-:W-:-:S04]  /*1d60*/  SHF.L.U32 R3, R12, 0x1f, RZ ;  /* 0x0000001f0c037819 */ /* 0x000fc800000006ff */
[----:B------:R-:W3:Y:S02]  /*1d70*/  SYNCS.PHASECHK.TRANS64.TRYWAIT P0, [UR9+0x20], R3 ;  /* 0x00002003ff0075a7 */ /* 0x000ee40008001109 */
[----:B---3--:R-:W-:Y:S05]  /*1d80*/  @!P0 BRA `(.L_x_34) ;  /* 0x00000078006c8947 */ /* 0x008fea0003800000 */
.L_x_33:
[----:B------:R3:W-:Y:S01]  /*1d90*/  @!P3 SYNCS.ARRIVE.TRANS64 RZ, [UR9], R2 ;  /* 0x00000002ffffb9a7 */ /* 0x0007e20008000009 */
[----:B------:R-:W-:-:S04]  /*1da0*/  ULOP3.LUT UR5, UR24, 0x2, URZ, 0xfc, !UPT ;  /* 0x0000000218057892 */ /* 0x000fc8000f8efcff */
[----:B------:R-:W-:-:S09]  /*1db0*/  UISETP.NE.AND UP0, UPT, UR5, 0x2, UPT ;  /* 0x000000020500788c */ /* 0x000fd2000bf05270 */
[----:B------:R-:W-:Y:S05]  /*1dc0*/  BRA.U UP0, `(.L_x_35) ;  /* 0x0000000100047547 */ /* 0x000fea000b800000 */
[----:B--2---:R-:W-:Y:S05]  /*1dd0*/  BPT.TRAP 0x1 ;  /* 0x000000040000795c */ /* 0x004fea0000300000 */
.L_x_35:
[----:B------:R-:W-:Y:S04]  /*1de0*/  BSSY.RECONVERGENT B0, `(.L_x_36) ;  /* 0x0000003000007945 */ /* 0x000fe80003800200 */
[----:B------:R-:W-:Y:S05]  /*1df0*/  @P2 BRA `(.L_x_37) ;  /* 0x0000000000042947 */ /* 0x000fea0003800000 */
[----:B--2---:R-:W-:Y:S05]  /*1e00*/  BPT.TRAP 0x1 ;  /* 0x000000040000795c */ /* 0x004fea0000300000 */
.L_x_37:
[----:B--2---:R-:W-:Y:S05]  /*1e10*/  BSYNC.RECONVERGENT B0 ;  /* 0x0000000000007941 */ /* 0x004fea0003800200 */
.L_x_36:
[----:B------:R-:W-:Y:S02]  /*1e20*/  UIADD3 UR5, UPT, UPT, UR4, 0x1, URZ ;  /* 0x0000000104057890 */ /* 0x000fe4000fffe0ff */
[----:B------:R-:W-:Y:S02]  /*1e30*/  UIADD3 UR14, UP1, UPT, UR26, 0x80, URZ ;  /* 0x000000801a0e7890 */ /* 0x000fe4000ff3e0ff */
[----:B------:R-:W-:Y:S02]  /*1e40*/  UISETP.NE.AND UP0, UPT, UR5, 0x4, UPT ;  /* 0x000000040500788c */ /* 0x000fe4000bf05270 */
[----:B------:R-:W-:Y:S02]  /*1e50*/  USHF.L.U32 UR10, UR13, 0x6, URZ ;  /* 0x000000060d0a7899 */ /* 0x000fe400080006ff */
[----:B------:R-:W-:Y:S02]  /*1e60*/  USEL UR8, URZ, 0x1, UP0 ;  /* 0x00000001ff087887 */ /* 0x000fe40008000000 */
[----:B------:R-:W-:-:S02]  /*1e70*/  USEL UR5, UR5, URZ, UP0 ;  /* 0x000000ff05057287 */ /* 0x000fc40008000000 */
[----:B------:R-:W-:Y:S02]  /*1e80*/  UIADD3 UR22, UP0, UPT, UR26, 0x180, URZ ;  /* 0x000001801a167890 */ /* 0x000fe4000ff1e0ff */
[----:B------:R-:W-:Y:S01]  /*1e90*/  LOP3.LUT R12, R12, UR8, RZ, 0x3c, !PT ;  /* 0x000000080c0c7c12 */ /* 0x000fe2000f8e3cff */
[----:B------:R-:W-:Y:S02]  /*1ea0*/  ULEA UR8, UR4, UR7, 0xd ;  /* 0x0000000704087291 */ /* 0x000fe4000f8e68ff */
[----:B------:R-:W-:Y:S01]  /*1eb0*/  ULEA UR6, UR5, UR7, 0x3 ;  /* 0x0000000705067291 */ /* 0x000fe2000f8e18ff */
[----:B-1----:R-:W-:Y:S01]  /*1ec0*/  SHF.L.U32 R0, R12, 0x1f, RZ ;  /* 0x0000001f0c007819 */ /* 0x002fe200000006ff */
[----:B------:R-:W-:Y:S02]  /*1ed0*/  UIADD3 UR8, UPT, UPT, UR8, 0x8800, URZ ;  /* 0x0000880008087890 */ /* 0x000fe4000fffe0ff */
[----:B------:R-:W-:Y:S02]  /*1ee0*/  UIADD3.X UR15, UPT, UPT, URZ, UR27, URZ, UP1, !UPT ;  /* 0x0000001bff0f7290 */ /* 0x000fe40008ffe4ff */
[----:B------:R-:W-:-:S02]  /*1ef0*/  ULEA UR16, UR4, UR29, 0xf ;  /* 0x0000001d04107291 */ /* 0x000fc4000f8e78ff */
[----:B------:R-:W-:Y:S01]  /*1f00*/  UIADD3.X UR23, UPT, UPT, URZ, UR27, URZ, UP0, !UPT ;  /* 0x0000001bff177290 */ /* 0x000fe200087fe4ff */
[----:B------:R4:W1:Y:S01]  /*1f10*/  SYNCS.PHASECHK.TRANS64.TRYWAIT P0, [UR6+0x20], R0 ;  /* 0x00002000ff0075a7 */ /* 0x0008620008001106 */
[----:B------:R-:W-:Y:S01]  /*1f20*/  UMOV UR30, 0x0 ;  /* 0x00000000001e7882 */ /* 0x000fe20000000000 */
[----:B------:R-:W-:Y:S01]  /*1f30*/  UMOV UR31, 0x10000000 ;  /* 0x10000000001f7882 */ /* 0x000fe20000000000 */
[----:B------:R-:W-:Y:S01]  /*1f40*/  UMOV UR11, UR35 ;  /* 0x00000023000b7c82 */ /* 0x000fe20008000000 */
[----:B------:R-:W-:Y:S01]  /*1f50*/  UMOV UR12, UR36 ;  /* 0x00000024000c7c82 */ /* 0x000fe20008000000 */
[----:B------:R-:W-:Y:S01]  /*1f60*/  UMOV UR6, 0x30000 ;  /* 0x0003000000067882 */ /* 0x000fe20000000000 */
[----:B------:R-:W-:Y:S01]  /*1f70*/  UMOV UR20, UR36 ;  /* 0x0000002400147c82 */ /* 0x000fe20008000000 */
[----:B------:R-:W-:Y:S01]  /*1f80*/  UMOV UR17, UR9 ;  /* 0x0000000900117c82 */ /* 0x000fe20008000000 */
[----:B------:R-:W-:Y:S01]  /*1f90*/  UMOV UR18, UR10 ;  /* 0x0000000a00127c82 */ /* 0x000fe20008000000 */
[----:B------:R4:W-:Y:S01]  /*1fa0*/  UTMALDG.3D [UR8], [UR14], desc[UR30] ;  /* 0x00001e080e0075b4 */ /* 0x0009e20008011000 */
[----:B------:R-:W-:Y:S01]  /*1fb0*/  UIADD3 UR13, UPT, UPT, UR13, 0x1, URZ ;  /* 0x000000010d0d7890 */ /* 0x000fe2000fffe0ff */
[----:B------:R-:W-:-:S03]  /*1fc0*/  UMOV UR4, UR5 ;  /* 0x0000000500047c82 */ /* 0x000fc60008000000 */
[----:B------:R-:W-:Y:S01]  /*1fd0*/  UISETP.NE.AND UP0, UPT, UR13, UR25, UPT ;  /* 0x000000190d00728c */ /* 0x000fe2000bf05270 */
[----:B------:R4:W-:Y:S08]  /*1fe0*/  UTMALDG.3D.MULTICAST [UR16], [UR22], UR6, desc[UR30] ;  /* 0x00001e10160073b4 */ /* 0x0009f00008011806 */
[----:B----4-:R-:W-:Y:S05]  /*1ff0*/  BRA.U UP0, `(.L_x_38) ;  /* 0xfffffffd004c7547 */ /* 0x010fea000b83ffff */
.L_x_32:
[C---:B------:R-:W-:Y:S01]  /*2000*/  LEA R3, R11.reuse, UR7, 0x3 ;  /* 0x000000070b037c11 */ /* 0x040fe2000f8e18ff */
[----:B------:R-:W-:Y:S01]  /*2010*/  NOP ;  /* 0x0000000000007918 */ /* 0x000fe20000000000 */
[----:B-1----:R-:W-:Y:S02]  /*2020*/  SHF.L.U32 R0, R10, 0x1f, RZ ;  /* 0x0000001f0a007819 */ /* 0x002fe400000006ff */
[----:B------:R-:W-:Y:S02]  /*2030*/  LEA R5, R11, UR7, 0x4 ;  /* 0x000000070b057c11 */ /* 0x000fe4000f8e20ff */
[----:B---3--:R-:W1:Y:S02]  /*2040*/  SYNCS.PHASECHK.TRANS64.TRYWAIT P0, [R3+URZ+0x90], R0 ;  /* 0x00009000030075a7 */ /* 0x008e6400080011ff */
[----:B-1----:R-:W-:Y:S05]  /*2050*/  @!P0 BRA `(.L_x_39) ;  /* 0x0000007400d08947 */ /* 0x002fea0003800000 */
.L_x_141:
[----:B------:R-:W3:Y:S01]  /*2060*/  LDS.128 R4, [R5+0x120] ;  /* 0x0001200005047984 */ /* 0x000ee20000000c00 */
[----:B------:R-:W-:Y:S01]  /*2070*/  UISETP.GE.AND UP0, UPT, UR42, 0x1, UPT ;  /* 0x000000012a00788c */ /* 0x000fe2000bf06270 */
[----:B------:R-:W-:Y:S01]  /*2080*/  @!PT LDS RZ, [RZ] ;  /* 0x00000000fffff984 */ /* 0x000fe20000000800 */
[----:B------:R-:W-:Y:S01]  /*2090*/  @!PT LDS RZ, [RZ] ;  /* 0x00000000fffff984 */ /* 0x000fe20000000800 */
[----:B------:R-:W-:Y:S01]  /*20a0*/  @!PT LDS RZ, [RZ] ;  /* 0x00000000fffff984 */ /* 0x000fe20000000800 */
[----:B------:R-:W-:Y:S01]  /*20b0*/  @!PT LDS RZ, [RZ] ;  /* 0x00000000fffff984 */ /* 0x000fe20000000800 */
[----:B------:R4:W-:Y:S06]  /*20c0*/  MEMBAR.ALL.CTA ;  /* 0x0000000000007992 */ /* 0x0009ec0000008000 */
[----:B----4-:R-:W4:Y:S01]  /*20d0*/  FENCE.VIEW.ASYNC.S ;  /* 0x00000000000073c6 */ /* 0x010f220000000000 */
[----:B---3--:R-:W-:-:S13]  /*20e0*/  LOP3.LUT P0, RZ, R6, 0x1, RZ, 0xc0, !PT ;  /* 0x0000000106ff7812 */ /* 0x008fda000780c0ff */
[----:B----4-:R-:W-:Y:S01]  /*20f0*/  VOTEU.ANY UP1, P0 ;  /* 0x0000000000ff7886 */ /* 0x010fe20000020100 */
[----:B------:R-:W-:-:S13]  /*2100*/  PLOP3.LUT P0, PT, PT, PT, UP1, 0x80, 0x8 ;  /* 0x000000000008781c */ /* 0x000fda0003f0f018 */
[----:B-1----:R-:W-:Y:S02]  /*2110*/  @P0 LOP3.LUT R0, R5, 0xffff, RZ, 0xc0, !PT ;  /* 0x0000ffff05000812 */ /* 0x002fe400078ec0ff */
[----:B------:R-:W-:Y:S02]  /*2120*/  @P0 MOV R2, R4 ;  /* 0x0000000400020202 */ /* 0x000fe40000000f00 */
[----:B------:R-:W-:Y:S01]  /*2130*/  @P0 R2UR UR6, R0 ;  /* 0x00000000000602ca */ /* 0x000fe200000e0000 */
[----:B------:R-:W-:Y:S01]  /*2140*/  VIADD R0, R3, 0xa0 ;  /* 0x000000a003007836 */ /* 0x000fe20000000000 */
[----:B------:R-:W-:Y:S02]  /*2150*/  @P0 SHF.R.U32.HI R4, RZ, 0x10, R5 ;  /* 0x00000010ff040819 */ /* 0x000fe40000011605 */
[----:B------:R-:W-:Y:S02]  /*2160*/  @P0 R2UR UR8, R2 ;  /* 0x00000000020802ca */ /* 0x000fe400000e0000 */
[----:B------:R-:W-:-:S02]  /*2170*/  PRMT R0, RZ, 0x654, R0 ;  /* 0x00000654ff007816 */ /* 0x000fc40000000000 */
[----:B------:R-:W-:Y:S02]  /*2180*/  @P0 R2UR UR4, R4 ;  /* 0x00000000040402ca */ /* 0x000fe400000e0000 */
[----:B------:R1:W-:Y:S03]  /*2190*/  SYNCS.ARRIVE.TRANS64.RED.A1T0 RZ, [R0+URZ], RZ ;  /* 0x000000ff00ff79a7 */ /* 0x0003e600081004ff */
[----:B------:R-:W-:-:S04]  /*21a0*/  @UP1 UMOV UR37, UR6 ;  /* 0x0000000600251c82 */ /* 0x000fc80008000000 */
[----:B------:R-:W-:-:S04]  /*21b0*/  @UP1 UMOV UR38, UR8 ;  /* 0x0000000800261c82 */ /* 0x000fc80008000000 */
[----:B------:R-:W-:Y:S01]  /*21c0*/  @UP1 UMOV UR36, UR4 ;  /* 0x0000000400241c82 */ /* 0x000fe20008000000 */
[----:B------:R-:W-:Y:S05]  /*21d0*/  BRA.U !UP0, `(.L_x_40) ;  /* 0x0000000108d47547 */ /* 0x000fea000b800000 */
[----:B------:R-:W2:Y:S01]  /*21e0*/  LDCU.128 UR12, c[0x0][0xb10] ;  /* 0x00016200ff0c77ac */ /* 0x000ea20008000c00 */
[----:B------:R-:W3:Y:S01]  /*21f0*/  LDCU UR25, c[0x0][0xb20] ;  /* 0x00016400ff1977ac */ /* 0x000ee20008000800 */
[----:B------:R-:W4:Y:S01]  /*2200*/  LDCU UR20, c[0x0][0xb0c] ;  /* 0x00016180ff1477ac */ /* 0x000f220008000800 */
[----:B------:R-:W1:Y:S01]  /*2210*/  LDCU.64 UR10, c[0x0][0xb28] ;  /* 0x00016500ff0a77ac */ /* 0x000e620008000a00 */
[----:B------:R-:W-:Y:S02]  /*2220*/  UISETP.NE.AND UP3, UPT, UR42, 0x1, UPT ;  /* 0x000000012a00788c */ /* 0x000fe4000bf65270 */
[----:B--2---:R-:W-:Y:S02]  /*2230*/  UIMAD.WIDE.U32 UR16, UR39, UR15, URZ ;  /* 0x0000000f271072a5 */ /* 0x004fe4000f8e00ff */
[----:B------:R-:W-:Y:S02]  /*2240*/  UIMAD.WIDE.U32 UR8, UR40, UR12, URZ ;  /* 0x0000000c280872a5 */ /* 0x000fe4000f8e00ff */
[----:B------:R-:W-:-:S02]  /*2250*/  UISETP.NE.AND UP0, UPT, UR14, 0x1, UPT ;  /* 0x000000010e00788c */ /* 0x000fc4000bf05270 */
[----:B------:R-:W-:Y:S01]  /*2260*/  UIMAD.WIDE.U32 UR22, UR37, UR15, URZ ;  /* 0x0000000f251672a5 */ /* 0x000fe2000f8e00ff */
[----:B------:R-:W-:Y:S02]  /*2270*/  UMOV UR16, UR17 ;  /* 0x0000001100107c82 */ /* 0x000fe40008000000 */
[----:B------:R-:W-:Y:S01]  /*2280*/  UMOV UR8, UR9 ;  /* 0x0000000900087c82 */ /* 0x000fe20008000000 */
[----:B---3--:R-:W-:Y:S02]  /*2290*/  USHF.R.U32.HI UR16, URZ, UR25, UR16 ;  /* 0x00000019ff107299 */ /* 0x008fe40008011610 */
[----:B----4-:R-:W-:Y:S02]  /*22a0*/  UISETP.NE.AND UP2, UPT, UR20, 0x1, UPT ;  /* 0x000000011400788c */ /* 0x010fe4000bf45270 */
[----:B------:R-:W-:Y:S02]  /*22b0*/  USHF.R.U32.HI UR8, URZ, UR13, UR8 ;  /* 0x0000000dff087299 */ /* 0x000fe40008011608 */
[----:B------:R-:W-:-:S02]  /*22c0*/  USEL UR6, UR39, UR16, !UP0 ;  /* 0x0000001027067287 */ /* 0x000fc4000c000000 */
[----:B------:R-:W-:Y:S02]  /*22d0*/  USEL UR8, UR40, UR8, !UP2 ;  /* 0x0000000828087287 */ /* 0x000fe4000d000000 */
[----:B-1----:R-:W-:Y:S01]  /*22e0*/  UIMAD.WIDE.U32 UR16, UR6, UR10, URZ ;  /* 0x0000000a061072a5 */ /* 0x002fe2000f8e00ff */
[----:B------:R-:W-:Y:S01]  /*22f0*/  UMOV UR4, UR23 ;  /* 0x0000001700047c82 */ /* 0x000fe20008000000 */
[----:B------:R-:W-:Y:S02]  /*2300*/  UIMAD.WIDE.U32 UR18, UR38, UR12, URZ ;  /* 0x0000000c261272a5 */ /* 0x000fe4000f8e00ff */
[----:B------:R-:W-:-:S03]  /*2310*/  UIMAD.WIDE.U32 UR22, UR8, UR10, URZ ;  /* 0x0000000a081672a5 */ /* 0x000fc6000f8e00ff */
[----:B------:R-:W-:Y:S01]  /*2320*/  UMOV UR16, UR17 ;  /* 0x0000001100107c82 */ /* 0x000fe20008000000 */
[----:B------:R-:W-:Y:S02]  /*2330*/  USHF.R.U32.HI UR4, URZ, UR25, UR4 ;  /* 0x00000019ff047299 */ /* 0x000fe40008011604 */
[----:B------:R-:W-:Y:S01]  /*2340*/  @UP3 USHF.R.U32.HI UR6, URZ, UR11, UR16 ;  /* 0x0000000bff063299 */ /* 0x000fe20008011610 */
[----:B------:R-:W-:Y:S01]  /*2350*/  UMOV UR18, UR19 ;  /* 0x0000001300127c82 */ /* 0x000fe20008000000 */
[----:B------:R-:W-:Y:S01]  /*2360*/  UMOV UR22, UR23 ;  /* 0x0000001700167c82 */ /* 0x000fe20008000000 */
[----:B------:R-:W-:Y:S02]  /*2370*/  USHF.R.U32.HI UR13, URZ, UR13, UR18 ;  /* 0x0000000dff0d7299 */ /* 0x000fe40008011612 */
[----:B------:R-:W-:Y:S02]  /*2380*/  USEL UR4, UR37, UR4, !UP0 ;  /* 0x0000000425047287 */ /* 0x000fe4000c000000 */
[----:B------:R-:W-:-:S02]  /*2390*/  @UP3 USHF.R.U32.HI UR8, URZ, UR11, UR22 ;  /* 0x0000000bff083299 */ /* 0x000fc40008011616 */
[----:B------:R-:W-:Y:S02]  /*23a0*/  UIMAD UR9, UR42, UR6, URZ ;  /* 0x000000062a0972a4 */ /* 0x000fe4000f8e02ff */
[----:B------:R-:W-:Y:S02]  /*23b0*/  USEL UR6, UR38, UR13, !UP2 ;  /* 0x0000000d26067287 */ /* 0x000fe4000d000000 */
[----:B------:R-:W-:Y:S02]  /*23c0*/  UIMAD UR12, UR42, UR8, URZ ;  /* 0x000000082a0c72a4 */ /* 0x000fe4000f8e02ff */
[----:B------:R-:W-:Y:S02]  /*23d0*/  UISETP.GE.AND UP0, UPT, UR4, UR9, UPT ;  /* 0x000000090400728c */ /* 0x000fe4000bf06270 */
[----:B------:R-:W-:Y:S02]  /*23e0*/  UIMAD.WIDE.U32 UR16, UR4, UR10, URZ ;  /* 0x0000000a041072a5 */ /* 0x000fe4000f8e00ff */
[----:B------:R-:W-:-:S02]  /*23f0*/  UISETP.GE.OR UP0, UPT, UR6, UR12, UP0 ;  /* 0x0000000c0600728c */ /* 0x000fc40008706670 */
[----:B------:R-:W-:Y:S02]  /*2400*/  UIMAD.WIDE.U32 UR12, UR6, UR10, URZ ;  /* 0x0000000a060c72a5 */ /* 0x000fe4000f8e00ff */
[----:B------:R-:W-:Y:S01]  /*2410*/  UIADD3 UR15, UPT, UPT, -UR4, URZ, URZ ;  /* 0x000000ff040f7290 */ /* 0x000fe2000fffe1ff */
[----:B------:R-:W-:Y:S01]  /*2420*/  UMOV UR10, UR17 ;  /* 0x00000011000a7c82 */ /* 0x000fe20008000000 */
[----:B------:R-:W-:Y:S02]  /*2430*/  UIADD3 UR12, UPT, UPT, -UR6, URZ, URZ ;  /* 0x000000ff060c7290 */ /* 0x000fe4000fffe1ff */
[----:B------:R-:W-:-:S03]  /*2440*/  USHF.R.U32.HI UR10, URZ, UR11, UR10 ;  /* 0x0000000bff0a7299 */ /* 0x000fc6000801160a */
[----:B------:R-:W-:Y:S01]  /*2450*/  @!UP0 UMOV UR9, UR13 ;  /* 0x0000000d00098c82 */ /* 0x000fe20008000000 */
[----:B------:R-:W-:Y:S02]  /*2460*/  UIMAD UR15, UR14, UR15, UR37 ;  /* 0x0000000f0e0f72a4 */ /* 0x000fe4000f8e0225 */
[----:B------:R-:W-:Y:S02]  /*2470*/  USEL UR10, UR4, UR10, !UP3 ;  /* 0x0000000a040a7287 */ /* 0x000fe4000d800000 */
[----:B------:R-:W-:Y:S02]  /*2480*/  @!UP0 USHF.R.U32.HI UR9, URZ, UR11, UR9 ;  /* 0x0000000bff098299 */ /* 0x000fe40008011609 */
[----:B------:R-:W-:Y:S02]  /*2490*/  UIADD3 UR11, UPT, UPT, -UR10, URZ, URZ ;  /* 0x000000ff0a0b7290 */ /* 0x000fe4000fffe1ff */
[----:B------:R-:W-:Y:S02]  /*24a0*/  @!UP0 USEL UR9, UR6, UR9, !UP3 ;  /* 0x0000000906098287 */ /* 0x000fe4000d800000 */
[----:B------:R-:W-:-:S02]  /*24b0*/  UIMAD UR11, UR42, UR11, UR4 ;  /* 0x0000000b2a0b72a4 */ /* 0x000fc4000f8e0204 */
[----:B------:R-:W-:Y:S02]  /*24c0*/  @!UP0 UIADD3 UR10, UPT, UPT, UR10, -UR9, URZ ;  /* 0x800000090a0a8290 */ /* 0x000fe4000fffe0ff */
[----:B------:R-:W-:Y:S02]  /*24d0*/  @!UP0 UIMAD UR9, UR11, UR8, UR9 ;  /* 0x000000080b0982a4 */ /* 0x000fe4000f8e0209 */
[----:B------:R-:W-:Y:S02]  /*24e0*/  @!UP0 UIMAD UR4, UR42, UR10, UR6 ;  /* 0x0000000a2a0482a4 */ /* 0x000fe4000f8e0206 */
[----:B------:R-:W-:Y:S02]  /*24f0*/  UIMAD UR8, UR20, UR12, UR38 ;  /* 0x0000000c140872a4 */ /* 0x000fe4000f8e0226 */
[----:B------:R-:W-:Y:S01]  /*2500*/  UIMAD UR37, UR4, UR14, UR15 ;  /* 0x0000000e042572a4 */ /* 0x000fe2000f8e020f */
[----:B------:R-:W-:Y:S02]  /*2510*/  @!UP0 UMOV UR6, UR9 ;  /* 0x0000000900068c82 */ /* 0x000fe40008000000 */
[----:B------:R-:W-:-:S12]  /*2520*/  UIMAD UR38, UR6, UR20, UR8 ;  /* 0x00000014062672a4 */ /* 0x000fd8000f8e0208 */
.L_x_40:
[----:B------:R-:W3:Y:S02]  /*2530*/  LDCU UR4, c[0x0][0xb30] ;  /* 0x00016600ff0477ac */ /* 0x000ee40008000800 */
[----:B---3--:R-:W-:-:S09]  /*2540*/  UISETP.NE.AND UP0, UPT, UR4, 0x1, UPT ;  /* 0x000000010400788c */ /* 0x008fd2000bf05270 */
[----:B------:R-:W-:Y:S05]  /*2550*/  BRA.U UP0, `(.L_x_41) ;  /* 0x0000000100447547 */ /* 0x000fea000b800000 */
[----:B------:R-:W3:Y:S01]  /*2560*/  LDCU.128 UR12, c[0x0][0xb10] ;  /* 0x00016200ff0c77ac */ /* 0x000ee20008000c00 */
[----:B------:R-:W4:Y:S01]  /*2570*/  LDCU UR16, c[0x0][0xb0c] ;  /* 0x00016180ff1077ac */ /* 0x000f220008000800 */
[----:B------:R-:W1:Y:S01]  /*2580*/  LDCU UR17, c[0x0][0xb20] ;  /* 0x00016400ff1177ac */ /* 0x000e620008000800 */
[----:B---3--:R-:W-:Y:S02]  /*2590*/  UIMAD.WIDE.U32 UR10, UR38, UR12, URZ ;  /* 0x0000000c260a72a5 */ /* 0x008fe4000f8e00ff */
[----:B------:R-:W-:Y:S02]  /*25a0*/  UIMAD.WIDE.U32 UR8, UR37, UR15, URZ ;  /* 0x0000000f250872a5 */ /* 0x000fe4000f8e00ff */
[----:B----4-:R-:W-:Y:S02]  /*25b0*/  UISETP.NE.AND UP2, UPT, UR16, 0x1, UPT ;  /* 0x000000011000788c */ /* 0x010fe4000bf45270 */
[----:B------:R-:W-:Y:S01]  /*25c0*/  UISETP.NE.AND UP0, UPT, UR14, 0x1, UPT ;  /* 0x000000010e00788c */ /* 0x000fe2000bf05270 */
[----:B------:R-:W-:-:S02]  /*25d0*/  UMOV UR6, UR11 ;  /* 0x0000000b00067c82 */ /* 0x000fc40008000000 */
[----:B------:R-:W-:Y:S01]  /*25e0*/  UMOV UR4, UR9 ;  /* 0x0000000900047c82 */ /* 0x000fe20008000000 */
[----:B------:R-:W-:Y:S02]  /*25f0*/  USHF.R.U32.HI UR6, URZ, UR13, UR6 ;  /* 0x0000000dff067299 */ /* 0x000fe40008011606 */
[----:B-1----:R-:W-:Y:S02]  /*2600*/  USHF.R.U32.HI UR4, URZ, UR17, UR4 ;  /* 0x00000011ff047299 */ /* 0x002fe40008011604 */
[----:B------:R-:W-:Y:S02]  /*2610*/  USEL UR6, UR38, UR6, !UP2 ;  /* 0x0000000626067287 */ /* 0x000fe4000d000000 */
[----:B------:R-:W-:-:S04]  /*2620*/  USEL UR4, UR37, UR4, !UP0 ;  /* 0x0000000425047287 */ /* 0x000fc8000c000000 */
[----:B------:R-:W-:Y:S02]  /*2630*/  UIADD3 UR8, UPT, UPT, UR6, -UR4, URZ ;  /* 0x8000000406087290 */ /* 0x000fe4000fffe0ff */
[----:B------:R-:W-:Y:S02]  /*2640*/  UIADD3 UR4, UPT, UPT, -UR6, UR4, URZ ;  /* 0x0000000406047290 */ /* 0x000fe4000fffe1ff */
[----:B------:R-:W-:Y:S02]  /*2650*/  UIMAD UR37, UR8, UR14, UR37 ;  /* 0x0000000e082572a4 */ /* 0x000fe4000f8e0225 */
[----:B------:R-:W-:-:S12]  /*2660*/  UIMAD UR38, UR4, UR16, UR38 ;  /* 0x00000010042672a4 */ /* 0x000fd8000f8e0226 */
.L_x_41:
[----:B------:R-:W-:Y:S01]  /*2670*/  VIADD R11, R11, 0x1 ;  /* 0x000000010b0b7836 */ /* 0x000fe20000000000 */
[----:B------:R-:W-:Y:S02]  /*2680*/  R2UR UR6, R84 ;  /* 0x00000000540672ca */ /* 0x000fe400000e0000 */
[----:B------:R-:W-:Y:S02]  /*2690*/  R2UR UR4, R83 ;  /* 0x00000000530472ca */ /* 0x000fe400000e0000 */
[C---:B------:R-:W-:Y:S02]  /*26a0*/  ISETP.NE.AND P0, PT, R11.reuse, 0x2, PT ;  /* 0x000000020b00780c */ /* 0x040fe40003f05270 */
[----:B------:R-:W-:Y:S02]  /*26b0*/  PLOP3.LUT P1, PT, PT, PT, PT, 0x80, 0x8 ;  /* 0x000000000008781c */ /* 0x000fe40003f2f070 */
[----:B------:R-:W-:Y:S02]  /*26c0*/  SEL R3, RZ, 0x1, P0 ;  /* 0x00000001ff037807 */ /* 0x000fe40000000000 */
[----:B------:R-:W-:-:S02]  /*26d0*/  SEL R11, R11, RZ, P0 ;  /* 0x000000ff0b0b7207 */ /* 0x000fc40000000000 */
[----:B------:R-:W-:Y:S01]  /*26e0*/  LOP3.LUT R10, R10, R3, RZ, 0x3c, !PT ;  /* 0x000000030a0a7212 */ /* 0x000fe200078e3cff */
[----:B------:R-:W-:Y:S02]  /*26f0*/  UIADD3 UR30, UPT, UPT, UR38, UR6, URZ ;  /* 0x00000006261e7290 */ /* 0x000fe4000fffe0ff */
[----:B------:R-:W-:Y:S01]  /*2700*/  UIADD3 UR31, UPT, UPT, UR37, UR4, URZ ;  /* 0x00000004251f7290 */ /* 0x000fe2000fffe0ff */
[----:B------:R-:W-:Y:S11]  /*2710*/  BRA.U UP1, `(.L_x_42) ;  /* 0xfffffff101507547 */ /* 0x000ff6000b83ffff */
[----:B------:R-:W-:Y:S01]  /*2720*/  UIADD3 UR7, UPT, UPT, UR7, 0x20, URZ ;  /* 0x0000002007077890 */ /* 0x000fe2000fffe0ff */
[----:B------:R-:W-:-:S03]  /*2730*/  SHF.L.U32 R3, R12, 0x1f, RZ ;  /* 0x0000001f0c037819 */ /* 0x000fc600000006ff */
[----:B------:R-:W-:-:S09]  /*2740*/  ULEA UR4, UR5, UR7, 0x3 ;  /* 0x0000000705047291 */ /* 0x000fd2000f8e18ff */
[----:B------:R-:W3:Y:S02]  /*2750*/  SYNCS.PHASECHK.TRANS64.TRYWAIT P0, [UR4], R3 ;  /* 0x00000003ff0075a7 */ /* 0x000ee40008001104 */
[----:B---3--:R-:W-:Y:S05]  /*2760*/  @!P0 BRA `(.L_x_43) ;  /* 0x0000007000208947 */ /* 0x008fea0003800000 */
.L_x_143:
[----:B------:R-:W-:-:S04]  /*2770*/  UIADD3 UR4, UPT, UPT, UR5, 0x1, URZ ;  /* 0x0000000105047890 */ /* 0x000fc8000fffe0ff */
[----:B------:R-:W-:-:S04]  /*2780*/  UISETP.NE.AND UP0, UPT, UR4, 0x4, UPT ;  /* 0x000000040400788c */ /* 0x000fc8000bf05270 */
[----:B------:R-:W-:Y:S02]  /*2790*/  USEL UR6, URZ, 0x1, UP0 ;  /* 0x00000001ff067887 */ /* 0x000fe40008000000 */
[----:B------:R-:W-:-:S04]  /*27a0*/  USEL UR4, UR4, URZ, UP0 ;  /* 0x000000ff04047287 */ /* 0x000fc80008000000 */
[----:B------:R-:W-:Y:S01]  /*27b0*/  ULEA UR5, UR4, UR7, 0x3 ;  /* 0x0000000704057291 */ /* 0x000fe2000f8e18ff */
[----:B------:R-:W-:-:S04]  /*27c0*/  LOP3.LUT R2, R12, UR6, RZ, 0x3c, !PT ;  /* 0x000000060c027c12 */ /* 0x000fc8000f8e3cff */
[----:B-1----:R-:W-:-:S04]  /*27d0*/  SHF.L.U32 R3, R2, 0x1f, RZ ;  /* 0x0000001f02037819 */ /* 0x002fc800000006ff */
[----:B------:R-:W1:Y:S02]  /*27e0*/  SYNCS.PHASECHK.TRANS64.TRYWAIT P0, [UR5], R3 ;  /* 0x00000003ff0075a7 */ /* 0x000e640008001105 */
[----:B-1----:R-:W-:Y:S05]  /*27f0*/  @!P0 BRA `(.L_x_44) ;  /* 0x0000007000148947 */ /* 0x002fea0003800000 */
.L_x_145:
        /* <DEDUP_REMOVED lines=9> */
.L_x_147:
[----:B------:R-:W-:-:S04]  /*2890*/  UIADD3 UR4, UPT, UPT, UR4, 0x1, URZ ;  /* 0x0000000104047890 */ /* 0x000fc8000fffe0ff */
[----:B------:R-:W-:-:S04]  /*28a0*/  UISETP.NE.AND UP0, UPT, UR4, 0x4, UPT ;  /* 0x000000040400788c */ /* 0x000fc8000bf05270 */
[----:B------:R-:W-:Y:S02]  /*28b0*/  USEL UR5, URZ, 0x1, UP0 ;  /* 0x00000001ff057887 */ /* 0x000fe40008000000 */
[----:B------:R-:W-:-:S04]  /*28c0*/  USEL UR4, UR4, URZ, UP0 ;  /* 0x000000ff04047287 */ /* 0x000fc80008000000 */
[----:B------:R-:W-:Y:S01]  /*28d0*/  ULEA UR4, UR4, UR7, 0x3 ;  /* 0x0000000704047291 */ /* 0x000fe2000f8e18ff */
[----:B-1----:R-:W-:-:S04]  /*28e0*/  LOP3.LUT R3, R2, UR5, RZ, 0x3c, !PT ;  /* 0x0000000502037c12 */ /* 0x002fc8000f8e3cff */
[----:B------:R-:W-:Y:S01]  /*28f0*/  SHF.L.U32 R3, R3, 0x1f, RZ ;  /* 0x0000001f03037819 */ /* 0x000fe200000006ff */
[----:B------:R-:W-:-:S07]  /*2900*/  IMAD.U32 R0, RZ, RZ, UR4 ;  /* 0x00000004ff007e24 */ /* 0x000fce000f8e00ff */
.L_x_46:
[----:B-1----:R1:W3:Y:S02]  /*2910*/  SYNCS.PHASECHK.TRANS64.TRYWAIT P0, [R0+URZ], R3 ;  /* 0x00000003000075a7 */ /* 0x0022e400080011ff */
[----:B---3--:R-:W-:Y:S05]  /*2920*/  @!P0 NANOSLEEP.SYNCS 0x989680 ;  /* 0x009896800000895d */ /* 0x008fea0003900000 */
[----:B------:R-:W3:Y:S02]  /*2930*/  @!P0 SYNCS.PHASECHK.TRANS64 P0, [R0+URZ], R3 ;  /* 0x00000003000085a7 */ /* 0x000ee400080010ff */
[----:B--23--:R-:W-:Y:S05]  /*2940*/  @P0 EXIT ;  /* 0x000000000000094d */ /* 0x00cfea0003800000 */
[----:B------:R-:W-:Y:S05]  /*2950*/  BRA `(.L_x_46) ;  /* 0xfffffffc00ec7947 */ /* 0x000fea000383ffff */
.L_x_22:
[----:B------:R-:W2:Y:S02]  /*2960*/  S2UR UR4, SR_CgaCtaId ;  /* 0x00000000000479c3 */ /* 0x000ea40000008800 */
[----:B--2---:R-:W-:-:S04]  /*2970*/  UISETP.NE.AND UP0, UPT, UR4, URZ, UPT ;  /* 0x000000ff0400728c */ /* 0x004fc8000bf05270 */
[----:B------:R-:W-:-:S09]  /*2980*/  UISETP.NE.OR UP0, UPT, UR18, 0x1, UP0 ;  /* 0x000000011200788c */ /* 0x000fd20008705670 */
[----:B------:R-:W-:Y:S05]  /*2990*/  BRA.U UP0, `(.L_x_47) ;  /* 0x00000005004c7547 */ /* 0x000fea000b800000 */
[----:B------:R-:W2:Y:S01]  /*29a0*/  S2UR UR5, SR_CgaCtaId ;  /* 0x00000000000579c3 */ /* 0x000ea20000008800 */
[----:B------:R-:W-:Y:S01]  /*29b0*/  UMOV UR4, 0x400 ;  /* 0x0000040000047882 */ /* 0x000fe20000000000 */
[----:B------:R-:W-:Y:S01]  /*29c0*/  ISETP.GE.U32.AND P2, PT, R0, 0x2, PT ;  /* 0x000000020000780c */ /* 0x000fe20003f46070 */
[----:B------:R-:W-:Y:S01]  /*29d0*/  IMAD.MOV.U32 R12, RZ, RZ, 0x1 ;  /* 0x00000001ff0c7424 */ /* 0x000fe200078e00ff */
[----:B------:R-:W-:Y:S02]  /*29e0*/  CS2R R10, SRZ ;  /* 0x00000000000a7805 */ /* 0x000fe4000001ff00 */
[----:B------:R-:W-:Y:S01]  /*29f0*/  CS2R R8, SRZ ;  /* 0x0000000000087805 */ /* 0x000fe2000001ff00 */
[----:B--2---:R-:W-:-:S03]  /*2a00*/  ULEA UR6, UR5, UR4, 0x18 ;  /* 0x0000000405067291 */ /* 0x004fc6000f8ec0ff */
[----:B------:R-:W-:-:S09]  /*2a10*/  UMOV UR5, URZ ;  /* 0x000000ff00057c82 */ /* 0x000fd20008000000 */
.L_x_51:
[----:B------:R-:W-:Y:S02]  /*2a20*/  LEA R2, R8, UR6, 0x3 ;  /* 0x0000000608027c11 */ /* 0x000fe4000f8e18ff */
[----:B------:R-:W-:-:S03]  /*2a30*/  SHF.L.U32 R5, R9, 0x1f, RZ ;  /* 0x0000001f09057819 */ /* 0x000fc600000006ff */
[----:B------:R-:W-:Y:S01]  /*2a40*/  VIADD R4, R2, 0x100 ;  /* 0x0000010002047836 */ /* 0x000fe20000000000 */
[----:B------:R-:W2:Y:S02]  /*2a50*/  SYNCS.PHASECHK.TRANS64.TRYWAIT P0, [R2+URZ+0xf0], R5 ;  /* 0x0000f005020075a7 */ /* 0x000ea400080011ff */
[----:B--2---:R-:W-:Y:S05]  /*2a60*/  @!P0 BRA `(.L_x_48) ;  /* 0x0000006c00a88947 */ /* 0x004fea0003800000 */
.L_x_148:
[----:B------:R-:W-:Y:S01]  /*2a70*/  ULEA UR4, UR5, UR6, 0x3 ;  /* 0x0000000605047291 */ /* 0x000fe2000f8e18ff */
[----:B------:R-:W-:Y:S02]  /*2a80*/  PRMT R4, RZ, 0x654, R4 ;  /* 0x00000654ff047816 */ /* 0x000fe40000000004 */
[----:B--2---:R-:W-:Y:S01]  /*2a90*/  SHF.L.U32 R5, R12, 0x1f, RZ ;  /* 0x0000001f0c057819 */ /* 0x004fe200000006ff */
[----:B------:R-:W-:Y:S01]  /*2aa0*/  UIADD3 UR7, UPT, UPT, UR4, 0x90, URZ ;  /* 0x0000009004077890 */ /* 0x000fe2000fffe0ff */
[----:B------:R2:W-:Y:S05]  /*2ab0*/  SYNCS.ARRIVE.TRANS64.RED.A1T0 RZ, [R4+URZ], RZ ;  /* 0x000000ff04ff79a7 */ /* 0x0005ea00081004ff */
[----:B------:R-:W-:Y:S01]  /*2ac0*/  IMAD.U32 R7, RZ, RZ, UR7 ;  /* 0x00000007ff077e24 */ /* 0x000fe2000f8e00ff */
[----:B------:R-:W3:Y:S04]  /*2ad0*/  SYNCS.PHASECHK.TRANS64.TRYWAIT P0, [UR4+0xa0], R5 ;  /* 0x0000a005ff0075a7 */ /* 0x000ee80008001104 */
[----:B------:R-:W-:Y:S01]  /*2ae0*/  PRMT R6, R0, 0x654, R7 ;  /* 0x0000065400067816 */ /* 0x000fe20000000007 */
[----:B--2---:R-:W-:Y:S01]  /*2af0*/  @!P2 IMAD.MOV.U32 R4, RZ, RZ, 0x10 ;  /* 0x00000010ff04a424 */ /* 0x004fe200078e00ff */
[----:B---3--:R-:W-:Y:S06]  /*2b00*/  @!P0 BRA `(.L_x_49) ;  /* 0x0000006c00948947 */ /* 0x008fec0003800000 */
.L_x_150:
[----:B------:R-:W-:Y:S01]  /*2b10*/  ULEA UR8, UR5, UR6, 0x4 ;  /* 0x0000000605087291 */ /* 0x000fe2000f8e20ff */
[----:B------:R-:W-:Y:S01]  /*2b20*/  SEL R3, R6, R3, !P2 ;  /* 0x0000000306037207 */ /* 0x000fe20005000000 */
[----:B------:R-:W-:Y:S01]  /*2b30*/  UIADD3 UR9, UPT, UPT, UR4, 0x90, URZ ;  /* 0x0000009004097890 */ /* 0x000fe2000fffe0ff */
[----:B--2---:R-:W-:Y:S01]  /*2b40*/  LEA R2, R11, UR6, 0x3 ;  /* 0x000000060b027c11 */ /* 0x004fe2000f8e18ff */
[----:B------:R-:W-:Y:S01]  /*2b50*/  UIADD3 UR8, UPT, UPT, UR8, 0x120, URZ ;  /* 0x0000012008087890 */ /* 0x000fe2000fffe0ff */
[----:B------:R-:W-:Y:S01]  /*2b60*/  SHF.L.U32 R5, R10, 0x1f, RZ ;  /* 0x0000001f0a057819 */ /* 0x000fe200000006ff */
[----:B------:R2:W-:Y:S01]  /*2b70*/  @!P2 SYNCS.ARRIVE.TRANS64.RED RZ, [R3+URZ], R4 ;  /* 0x0000000403ffa9a7 */ /* 0x0005e200080004ff */
[----:B------:R-:W-:Y:S01]  /*2b80*/  UIADD3 UR4, UPT, UPT, UR5, 0x1, URZ ;  /* 0x0000000105047890 */ /* 0x000fe2000fffe0ff */
[----:B------:R-:W-:-:S03]  /*2b90*/  VIADD R8, R8, 0x1 ;  /* 0x0000000108087836 */ /* 0x000fc60000000000 */
[----:B------:R-:W-:Y:S02]  /*2ba0*/  UISETP.NE.AND UP0, UPT, UR4, 0x2, UPT ;  /* 0x000000020400788c */ /* 0x000fe4000bf05270 */
[----:B------:R-:W-:Y:S06]  /*2bb0*/  UGETNEXTWORKID.BROADCAST [UR8], [UR9] ;  /* 0x00000000080073ca */ /* 0x000fec0008000100 */
[----:B------:R-:W-:Y:S01]  /*2bc0*/  USEL UR7, URZ, 0x1, UP0 ;  /* 0x00000001ff077887 */ /* 0x000fe20008000000 */
[----:B------:R-:W-:Y:S01]  /*2bd0*/  ISETP.NE.AND P0, PT, R8, 0x2, PT ;  /* 0x000000020800780c */ /* 0x000fe20003f05270 */
[----:B------:R-:W-:Y:S01]  /*2be0*/  USEL UR5, UR4, URZ, UP0 ;  /* 0x000000ff04057287 */ /* 0x000fe20008000000 */
[----:B------:R-:W3:Y:S03]  /*2bf0*/  SYNCS.PHASECHK.TRANS64.TRYWAIT P1, [R2+URZ+0x90], R5 ;  /* 0x00009005020075a7 */ /* 0x000ee600080211ff */
[----:B------:R-:W-:Y:S01]  /*2c00*/  LOP3.LUT R12, R12, UR7, RZ, 0x3c, !PT ;  /* 0x000000070c0c7c12 */ /* 0x000fe2000f8e3cff */
[----:B--23--:R-:W-:Y:S07]  /*2c10*/  @!P1 BRA `(.L_x_50) ;  /* 0x0000006c00689947 */ /* 0x00cfee0003800000 */
.L_x_151:
[C---:B------:R-:W-:Y:S01]  /*2c20*/  LEA R4, R11.reuse, UR6, 0x4 ;  /* 0x000000060b047c11 */ /* 0x040fe2000f8e20ff */
[----:B--2---:R-:W-:Y:S01]  /*2c30*/  VIADD R2, R2, 0xa0 ;  /* 0x000000a002027836 */ /* 0x004fe20000000000 */
[----:B------:R-:W-:Y:S01]  /*2c40*/  SEL R8, R8, RZ, P0 ;  /* 0x000000ff08087207 */ /* 0x000fe20000000000 */
[----:B------:R-:W-:-:S03]  /*2c50*/  VIADD R11, R11, 0x1 ;  /* 0x000000010b0b7836 */ /* 0x000fc60000000000 */
[----:B------:R-:W2:Y:S01]  /*2c60*/  LDS.128 R4, [R4+0x120] ;  /* 0x0001200004047984 */ /* 0x000ea20000000c00 */
[----:B------:R-:W-:Y:S02]  /*2c70*/  PRMT R2, RZ, 0x654, R2 ;  /* 0x00000654ff027816 */ /* 0x000fe40000000002 */
[C---:B------:R-:W-:Y:S01]  /*2c80*/  ISETP.NE.AND P1, PT, R11.reuse, 0x2, PT ;  /* 0x000000020b00780c */ /* 0x040fe20003f25270 */
[----:B------:R-:W-:Y:S01]  /*2c90*/  @!PT LDS RZ, [RZ] ;  /* 0x00000000fffff984 */ /* 0x000fe20000000800 */
[----:B------:R-:W-:Y:S01]  /*2ca0*/  @!PT LDS RZ, [RZ] ;  /* 0x00000000fffff984 */ /* 0x000fe20000000800 */
[----:B------:R-:W-:Y:S01]  /*2cb0*/  @!PT LDS RZ, [RZ] ;  /* 0x00000000fffff984 */ /* 0x000fe20000000800 */
[----:B------:R-:W-:Y:S01]  /*2cc0*/  @!PT LDS RZ, [RZ] ;  /* 0x00000000fffff984 */ /* 0x000fe20000000800 */
[----:B------:R3:W-:Y:S06]  /*2cd0*/  MEMBAR.ALL.CTA ;  /* 0x0000000000007992 */ /* 0x0007ec0000008000 */
[----:B---3--:R-:W3:Y:S01]  /*2ce0*/  FENCE.VIEW.ASYNC.S ;  /* 0x00000000000073c6 */ /* 0x008ee20000000000 */
[----:B------:R-:W-:Y:S01]  /*2cf0*/  SEL R11, R11, RZ, P1 ;  /* 0x000000ff0b0b7207 */ /* 0x000fe20000800000 */
[----:B---3--:R3:W-:Y:S01]  /*2d00*/  SYNCS.ARRIVE.TRANS64.RED.A1T0 RZ, [R2+URZ], RZ ;  /* 0x000000ff02ff79a7 */ /* 0x0087e200081004ff */
[----:B--2---:R-:W-:-:S02]  /*2d10*/  LOP3.LUT P3, RZ, R6, 0x1, RZ, 0xc0, !PT ;  /* 0x0000000106ff7812 */ /* 0x004fc4000786c0ff */
[----:B------:R-:W-:-:S04]  /*2d20*/  SEL R5, RZ, 0x1, P1 ;  /* 0x00000001ff057807 */ /* 0x000fc80000800000 */
[----:B------:R-:W-:Y:S02]  /*2d30*/  LOP3.LUT R10, R10, R5, RZ, 0x3c, !PT ;  /* 0x000000050a0a7212 */ /* 0x000fe400078e3cff */
[----:B---3--:R-:W-:-:S04]  /*2d40*/  SEL R2, RZ, 0x1, P0 ;  /* 0x00000001ff027807 */ /* 0x008fc80000000000 */
[----:B------:R-:W-:Y:S01]  /*2d50*/  LOP3.LUT R9, R9, R2, RZ, 0x3c, !PT ;  /* 0x0000000209097212 */ /* 0x000fe200078e3cff */
[----:B------:R-:W-:Y:S06]  /*2d60*/  @P3 BRA `(.L_x_51) ;  /* 0xfffffffc002c3947 */ /* 0x000fec000383ffff */
[----:B------:R-:W-:Y:S01]  /*2d70*/  ULEA UR4, UR5, UR6, 0x3 ;  /* 0x0000000605047291 */ /* 0x000fe2000f8e18ff */
[----:B------:R-:W-:-:S08]  /*2d80*/  SHF.L.U32 R3, R12, 0x1f, RZ ;  /* 0x0000001f0c037819 */ /* 0x000fd000000006ff */
[----:B------:R-:W2:Y:S02]  /*2d90*/  SYNCS.PHASECHK.TRANS64 P0, [UR4+0xa0], R3 ;  /* 0x0000a003ff0075a7 */ /* 0x000ea40008001004 */
[----:B--2---:R-:W-:Y:S05]  /*2da0*/  @P0 BRA `(.L_x_52) ;  /* 0x0000000000080947 */ /* 0x004fea0003800000 */
[----:B------:R-:W2:Y:S02]  /*2db0*/  SYNCS.PHASECHK.TRANS64.TRYWAIT P0, [UR4+0xa0], R3 ;  /* 0x0000a003ff0075a7 */ /* 0x000ea40008001104 */
[----:B--2---:R-:W-:Y:S05]  /*2dc0*/  @!P0 BRA `(.L_x_53) ;  /* 0x0000006c00108947 */ /* 0x004fea0003800000 */
.L_x_52:
[----:B------:R-:W-:-:S04]  /*2dd0*/  UIADD3 UR7, UPT, UPT, UR5, 0x1, URZ ;  /* 0x0000000105077890 */ /* 0x000fc8000fffe0ff */
[----:B------:R-:W-:-:S04]  /*2de0*/  UISETP.NE.AND UP0, UPT, UR7, 0x2, UPT ;  /* 0x000000020700788c */ /* 0x000fc8000bf05270 */
[----:B------:R-:W-:Y:S02]  /*2df0*/  USEL UR8, URZ, 0x1, UP0 ;  /* 0x00000001ff087887 */ /* 0x000fe40008000000 */
[----:B------:R-:W-:-:S04]  /*2e00*/  USEL UR7, UR7, URZ, UP0 ;  /* 0x000000ff07077287 */ /* 0x000fc80008000000 */
[----:B------:R-:W-:Y:S01]  /*2e10*/  ULEA UR7, UR7, UR6, 0x3 ;  /* 0x0000000607077291 */ /* 0x000fe2000f8e18ff */
[----:B--2---:R-:W-:-:S04]  /*2e20*/  LOP3.LUT R3, R12, UR8, RZ, 0x3c, !PT ;  /* 0x000000080c037c12 */ /* 0x004fc8000f8e3cff */
[----:B------:R-:W-:-:S04]  /*2e30*/  SHF.L.U32 R0, R3, 0x1f, RZ ;  /* 0x0000001f03007819 */ /* 0x000fc800000006ff */
[----:B------:R-:W2:Y:S02]  /*2e40*/  SYNCS.PHASECHK.TRANS64 P0, [UR7+0xa0], R0 ;  /* 0x0000a000ff0075a7 */ /* 0x000ea40008001007 */
[----:B-12---:R-:W-:Y:S05]  /*2e50*/  @P0 EXIT ;  /* 0x000000000000094d */ /* 0x006fea0003800000 */
[----:B------:R-:W-:Y:S02]  /*2e60*/  SHF.L.U32 R3, R3, 0x1f, RZ ;  /* 0x0000001f03037819 */ /* 0x000fe400000006ff */
[----:B------:R-:W-:-:S07]  /*2e70*/  MOV R0, UR7 ;  /* 0x0000000700007c02 */ /* 0x000fce0008000f00 */
.L_x_54:
[----:B-1----:R1:W2:Y:S02]  /*2e80*/  SYNCS.PHASECHK.TRANS64.TRYWAIT P0, [R0+URZ+0xa0], R3 ;  /* 0x0000a003000075a7 */ /* 0x0022a400080011ff */
[----:B--2---:R-:W-:Y:S05]  /*2e90*/  @!P0 NANOSLEEP.SYNCS 0x989680 ;  /* 0x009896800000895d */ /* 0x004fea0003900000 */
[----:B------:R-:W2:Y:S02]  /*2ea0*/  @!P0 SYNCS.PHASECHK.TRANS64 P0, [R0+URZ+0xa0], R3 ;  /* 0x0000a003000085a7 */ /* 0x000ea400080010ff */
[----:B--2---:R-:W-:Y:S05]  /*2eb0*/  @P0 EXIT ;  /* 0x000000000000094d */ /* 0x004fea0003800000 */
[----:B------:R-:W-:Y:S05]  /*2ec0*/  BRA `(.L_x_54) ;  /* 0xfffffffc00ec7947 */ /* 0x000fea000383ffff */
.L_x_47:
[----:B------:R-:W-:Y:S05]  /*2ed0*/  BRA.U UP4, `(.L_x_55) ;  /* 0x0000000d04d87547 */ /* 0x000fea000b800000 */
[----:B------:R-:W2:Y:S01]  /*2ee0*/  S2UR UR7, SR_CgaCtaId ;  /* 0x00000000000779c3 */ /* 0x000ea20000008800 */
[----:B------:R-:W-:Y:S01]  /*2ef0*/  UMOV UR4, 0x40 ;  /* 0x0000004000047882 */ /* 0x000fe20000000000 */
[----:B------:R-:W-:Y:S01]  /*2f00*/  NOP ;  /* 0x0000000000007918 */ /* 0x000fe20000000000 */
[----:B------:R-:W-:Y:S01]  /*2f10*/  UMOV UR6, 0x400 ;  /* 0x0000040000067882 */ /* 0x000fe20000000000 */
[----:B--2---:R-:W-:Y:S02]  /*2f20*/  ULEA UR5, UR7, UR4, 0x18 ;  /* 0x0000000407057291 */ /* 0x004fe4000f8ec0ff */
[----:B------:R-:W-:-:S07]  /*2f30*/  ULEA UR6, UR7, UR6, 0x18 ;  /* 0x0000000607067291 */ /* 0x000fce000f8ec0ff */
[----:B------:R-:W2:Y:S02]  /*2f40*/  LDS.U8 R0, [UR5+0x1c] ;  /* 0x00001c05ff007984 */ /* 0x000ea40008000000 */
[----:B--2---:R-:W-:-:S13]  /*2f50*/  ISETP.NE.AND P0, PT, R0, RZ, PT ;  /* 0x000000ff0000720c */ /* 0x004fda0003f05270 */
[----:B------:R-:W-:Y:S05]  /*2f60*/  @P0 BRA `(.L_x_56) ;  /* 0x0000000000580947 */ /* 0x000fea0003800000 */
[----:B------:R-:W-:-:S13]  /*2f70*/  ELECT P0, URZ, PT ;  /* 0x0000000000ff782f */ /* 0x000fda0003800000 */
[----:B------:R-:W-:Y:S05]  /*2f80*/  @!P0 BRA `(.L_x_57) ;  /* 0x0000000000608947 */ /* 0x000fea0003800000 */
[----:B------:R-:W-:Y:S01]  /*2f90*/  UMOV UR4, 0x10 ;  /* 0x0000001000047882 */ /* 0x000fe20000000000 */
[----:B------:R-:W-:Y:S01]  /*2fa0*/  HFMA2 R0, -RZ, RZ, 0, 5.9604644775390625e-08 ;  /* 0x00000001ff007431 */ /* 0x000fe200000001ff */
[----:B------:R-:W-:-:S03]  /*2fb0*/  MOV R3, 0xffff ;  /* 0x0000ffff00037802 */ /* 0x000fc60000000f00 */
[----:B------:R-:W-:Y:S04]  /*2fc0*/  DEPBAR.LE SB2, 0x36 ;  /* 0x0000ad800000791a */ /* 0x000fe80000000000 */
[----:B------:R-:W2:Y:S02]  /*2fd0*/  UTCATOMSWS.FIND_AND_SET.ALIGN UP0, UR4, UR4 ;  /* 0x00000004000475e3 */ /* 0x000ea40008000800 */
[----:B--2---:R-:W-:Y:S01]  /*2fe0*/  MOV R4, UR4 ;  /* 0x0000000400047c02 */ /* 0x004fe20008000f00 */
[----:B------:R-:W-:Y:S06]  /*2ff0*/  BRA.U UP0, `(.L_x_58) ;  /* 0x0000000100187547 */ /* 0x000fec000b800000 */
.L_x_59:
[----:B------:R-:W-:Y:S05]  /*3000*/  NANOSLEEP 0x64 ;  /* 0x000000640000795d */ /* 0x000fea0003800000 */
[----:B------:R-:W-:-:S05]  /*3010*/  UMOV UR4, 0x10 ;  /* 0x0000001000047882 */ /* 0x000fca0000000000 */
[----:B------:R-:W-:Y:S04]  /*3020*/  DEPBAR.LE SB2, 0x36 ;  /* 0x0000ad800000791a */ /* 0x000fe80000000000 */
[----:B------:R-:W2:Y:S02]  /*3030*/  UTCATOMSWS.FIND_AND_SET.ALIGN UP0, UR4, UR4 ;  /* 0x00000004000475e3 */ /* 0x000ea40008000800 */
[----:B--2---:R-:W-:Y:S01]  /*3040*/  MOV R4, UR4 ;  /* 0x0000000400047c02 */ /* 0x004fe20008000f00 */
[----:B------:R-:W-:Y:S05]  /*3050*/  BRA.U !UP0, `(.L_x_59) ;  /* 0xfffffffd08e87547 */ /* 0x000fea000b83ffff */
.L_x_58:
[-C--:B------:R-:W-:Y:S02]  /*3060*/  SHF.L.U32 R3, R3, R4.reuse, RZ ;  /* 0x0000000403037219 */ /* 0x080fe400000006ff */
[----:B------:R-:W-:Y:S01]  /*3070*/  SHF.L.U32 R0, R0, R4, RZ ;  /* 0x0000000400007219 */ /* 0x000fe200000006ff */
[----:B------:R-:W-:Y:S02]  /*3080*/  IMAD.SHL.U32 R4, R4, 0x20, RZ ;  /* 0x0000002004047824 */ /* 0x000fe400078e00ff */
[----:B------:R2:W-:Y:S04]  /*3090*/  ATOMS.OR RZ, [UR5+0x14], R3 ;  /* 0x00001403ffff798c */ /* 0x0005e8000b000005 */
[----:B------:R2:W-:Y:S04]  /*30a0*/  ATOMS.OR RZ, [UR5+0x18], R0 ;  /* 0x00001800ffff798c */ /* 0x0005e8000b000005 */
[----:B------:R2:W-:Y:S01]  /*30b0*/  STS [UR6+0x140], R4 ;  /* 0x00014004ff007988 */ /* 0x0005e20008000806 */
[----:B------:R-:W-:Y:S05]  /*30c0*/  BRA `(.L_x_57) ;  /* 0x0000000000107947 */ /* 0x000fea0003800000 */
.L_x_56:
[----:B------:R-:W-:Y:S02]  /*30d0*/  MOV R0, 0xffffffff ;  /* 0xffffffff00007802 */ /* 0x000fe40000000f00 */
[----:B------:R-:W-:-:S03]  /*30e0*/  MOV R4, 0x3110 ;  /* 0x0000311000047802 */ /* 0x000fc60000000f00 */
[----:B------:R2:W-:Y:S04]  /*30f0*/  STS [UR6+0x140], R0 ;  /* 0x00014000ff007988 */ /* 0x0005e80008000806 */
[----:B-12--5:R-:W-:Y:S05]  /*3100*/  CALL.REL.NOINC `($__internal_1_$__cuda_sm10x_tcgen05_guardrail_trap_phase_invalid_during_alloc) ;  /* 0x0000007000587944 */ /* 0x026fea0003c00000 */
.L_x_57:
[----:B------:R-:W-:Y:S05]  /*3110*/  WARPSYNC.ALL ;  /* 0x0000000000007948 */ /* 0x000fea0003800000 */
[----:B------:R-:W3:Y:S01]  /*3120*/  S2UR UR4, SR_CgaCtaId ;  /* 0x00000000000479c3 */ /* 0x000ee20000008800 */
[----:B------:R-:W-:Y:S01]  /*3130*/  UMOV UR26, 0x400 ;  /* 0x00000400001a7882 */ /* 0x000fe20000000000 */
[----:B------:R-:W-:-:S06]  /*3140*/  NOP ;  /* 0x0000000000007918 */ /* 0x000fcc0000000000 */
[----:B------:R-:W-:Y:S06]  /*3150*/  BAR.ARV 0x6, 0xa0 ;  /* 0x0182800000007b1d */ /* 0x000fec0000002000 */
[----:B------:R-:W4:Y:S01]  /*3160*/  LDCU UR5, c[0x0][0x38c] ;  /* 0x00007180ff0577ac */ /* 0x000f220008000800 */
[----:B------:R-:W-:Y:S01]  /*3170*/  LOP3.LUT R2, R2, 0xffff, RZ, 0xc0, !PT ;  /* 0x0000ffff02027812 */ /* 0x000fe200078ec0ff */
[----:B------:R-:W-:Y:S01]  /*3180*/  IMAD.MOV.U32 R11, RZ, RZ, 0x1 ;  /* 0x00000001ff0b7424 */ /* 0x000fe200078e00ff */
[----:B------:R-:W-:Y:S01]  /*3190*/  CS2R R8, SRZ ;  /* 0x0000000000087805 */ /* 0x000fe2000001ff00 */
[----:B------:R-:W1:Y:S01]  /*31a0*/  LDCU UR7, c[0x0][0x38c] ;  /* 0x00007180ff0777ac */ /* 0x000e620008000800 */
[----:B------:R-:W-:Y:S01]  /*31b0*/  R2UR UR27, R2 ;  /* 0x00000000021b72ca */ /* 0x000fe200000e0000 */
[----:B------:R-:W-:Y:S01]  /*31c0*/  IMAD.MOV.U32 R10, RZ, RZ, RZ ;  /* 0x000000ffff0a7224 */ /* 0x000fe200078e00ff */
[----:B------:R-:W-:Y:S01]  /*31d0*/  UMOV UR30, URZ ;  /* 0x000000ff001e7c82 */ /* 0x000fe20008000000 */
[----:B------:R-:W-:Y:S01]  /*31e0*/  UMOV UR24, URZ ;  /* 0x000000ff00187c82 */ /* 0x000fe20008000000 */
[----:B---3--:R-:W-:Y:S01]  /*31f0*/  ULEA UR26, UR4, UR26, 0x18 ;  /* 0x0000001a041a7291 */ /* 0x008fe2000f8ec0ff */
[----:B------:R-:W-:Y:S01]  /*3200*/  UMOV UR38, 0x0 ;  /* 0x0000000000267882 */ /* 0x000fe20000000000 */
[----:B------:R-:W-:-:S02]  /*3210*/  UMOV UR39, 0x4400010 ;  /* 0x0440001000277882 */ /* 0x000fc40000000000 */
[----:B------:R-:W-:Y:S02]  /*3220*/  UIADD3 UR4, UPT, UPT, UR26, 0x8800, URZ ;  /* 0x000088001a047890 */ /* 0x000fe4000fffe0ff */
[----:B------:R-:W-:Y:S02]  /*3230*/  UIADD3 UR6, UPT, UPT, UR26, 0x10800, URZ ;  /* 0x000108001a067890 */ /* 0x000fe4000fffe0ff */
[----:B----4-:R-:W-:Y:S01]  /*3240*/  UIADD3 UR5, UPT, UPT, UR5, 0x3f, URZ ;  /* 0x0000003f05057890 */ /* 0x010fe2000fffe0ff */
[----:B--2---:R-:W2:Y:S01]  /*3250*/  LDS R0, [UR26+0x140] ;  /* 0x0001401aff007984 */ /* 0x004ea20008000800 */
[----:B-1----:R-:W-:Y:S01]  /*3260*/  UMOV UR36, 0x0 ;  /* 0x0000000000247882 */ /* 0x002fe20000000000 */
[----:B------:R-:W-:Y:S01]  /*3270*/  UMOV UR37, 0x4400010 ;  /* 0x0440001000257882 */ /* 0x000fe20000000000 */
[----:B------:R-:W-:Y:S02]  /*3280*/  USHF.R.S32.HI UR40, URZ, 0x1f, UR5 ;  /* 0x0000001fff287899 */ /* 0x000fe40008011405 */
[----:B------:R-:W-:-:S02]  /*3290*/  UISETP.GE.AND UP4, UPT, UR7, 0x1, UPT ;  /* 0x000000010700788c */ /* 0x000fc4000bf86270 */
[----:B------:R-:W-:Y:S02]  /*32a0*/  ULEA.HI UR40, UR40, UR5, URZ, 0x6 ;  /* 0x0000000528287291 */ /* 0x000fe4000f8f30ff */
[----:B------:R-:W-:Y:S02]  /*32b0*/  USHF.R.U32.HI UR5, URZ, 0x4, UR4 ;  /* 0x00000004ff057899 */ /* 0x000fe40008011604 */
[----:B------:R-:W-:Y:S02]  /*32c0*/  USHF.R.S32.HI UR40, URZ, 0x6, UR40 ;  /* 0x00000006ff287899 */ /* 0x000fe40008011428 */
[----:B------:R-:W-:Y:S02]  /*32d0*/  USHF.R.U32.HI UR4, URZ, 0x4, UR6 ;  /* 0x00000004ff047899 */ /* 0x000fe40008011606 */
[----:B------:R-:W-:Y:S02]  /*32e0*/  UISETP.LT.AND UP0, UPT, UR40, 0x1, UPT ;  /* 0x000000012800788c */ /* 0x000fe4000bf01270 */
[----:B------:R-:W-:-:S02]  /*32f0*/  ULOP3.LUT UR5, UR5, 0x3fff, URZ, 0xc0, !UPT ;  /* 0x00003fff05057892 */ /* 0x000fc4000f8ec0ff */
[----:B------:R-:W-:Y:S02]  /*3300*/  ULOP3.LUT UR4, UR4, 0x3fff, URZ, 0xc0, !UPT ;  /* 0x00003fff04047892 */ /* 0x000fe4000f8ec0ff */
[----:B------:R-:W-:Y:S02]  /*3310*/  USEL UR41, UR40, 0x1, !UP0 ;  /* 0x0000000128297887 */ /* 0x000fe4000c000000 */
[----:B------:R-:W-:Y:S02]  /*3320*/  ULOP3.LUT UR28, UR5, 0x10000, URZ, 0xfc, !UPT ;  /* 0x00010000051c7892 */ /* 0x000fe4000f8efcff */
[----:B------:R-:W-:Y:S02]  /*3330*/  ULOP3.LUT UR29, UR4, 0x10000, URZ, 0xfc, !UPT ;  /* 0x00010000041d7892 */ /* 0x000fe4000f8efcff */
[----:B------:R-:W-:Y:S01]  /*3340*/  UIADD3 UR41, UPT, UPT, -UR41, URZ, URZ ;  /* 0x000000ff29297290 */ /* 0x000fe2000fffe1ff */
[----:B------:R-:W-:Y:S01]  /*3350*/  UMOV UR34, 0x0 ;  /* 0x0000000000227882 */ /* 0x000fe20000000000 */
[----:B------:R-:W-:Y:S01]  /*3360*/  UMOV UR35, 0x4400010 ;  /* 0x0440001000237882 */ /* 0x000fe20000000000 */
[----:B------:R-:W-:Y:S01]  /*3370*/  UMOV UR32, 0x0 ;  /* 0x0000000000207882 */ /* 0x000fe20000000000 */
[----:B------:R-:W-:Y:S01]  /*3380*/  UMOV UR33, 0x4400010 ;  /* 0x0440001000217882 */ /* 0x000fe20000000000 */
[----:B--2---:R-:W-:-:S15]  /*3390*/  R2UR UR42, R0 ;  /* 0x00000000002a72ca */ /* 0x004fde00000e0000 */
.L_x_66:
[----:B------:R-:W-:Y:S02]  /*33a0*/  LEA R0, R10, UR26, 0x3 ;  /* 0x0000001a0a007c11 */ /* 0x000fe4000f8e18ff */
[----:B------:R-:W-:Y:S02]  /*33b0*/  SHF.L.U32 R5, R9, 0x1f, RZ ;  /* 0x0000001f09057819 */ /* 0x000fe400000006ff */
[----:B------:R-:W-:Y:S01]  /*33c0*/  PLOP3.LUT P0, PT, PT, PT, UP4, 0x80, 0x8 ;  /* 0x000000000008781c */ /* 0x000fe20003f0f048 */
[----:B------:R-:W-:Y:S01]  /*33d0*/  VIADD R3, R0, 0xa0 ;  /* 0x000000a000037836 */ /* 0x000fe20000000000 */
[----:B-1----:R-:W1:Y:S02]  /*33e0*/  SYNCS.PHASECHK.TRANS64.TRYWAIT P1, [R0+URZ+0x90], R5 ;  /* 0x00009005000075a7 */ /* 0x002e6400080211ff */
[----:B-1-3--:R-:W-:Y:S09]  /*33f0*/  @!P1 BRA `(.L_x_60) ;  /* 0x00000064009c9947 */ /* 0x00aff20003800000 */
.L_x_153:
[----:B------:R-:W-:Y:S01]  /*3400*/  LEA R4, R10, UR26, 0x4 ;  /* 0x0000001a0a047c11 */ /* 0x000fe2000f8e20ff */
[----:B------:R-:W-:Y:S01]  /*3410*/  @UP4 ULEA UR4, UR24, UR26, 0x3 ;  /* 0x0000001a18044291 */ /* 0x000fe2000f8e18ff */
[----:B------:R-:W-:Y:S01]  /*3420*/  PLOP3.LUT P2, PT, PT, PT, PT, 0x80, 0x8 ;  /* 0x000000000008781c */ /* 0x000fe20003f4f070 */
[----:B------:R-:W-:Y:S01]  /*3430*/  ULEA UR31, UR30, UR26, 0x3 ;  /* 0x0000001a1e1f7291 */ /* 0x000fe2000f8e18ff */
[----:B------:R-:W-:Y:S02]  /*3440*/  PRMT R3, RZ, 0x654, R3 ;  /* 0x00000654ff037816 */ /* 0x000fe40000000003 */
[----:B-1----:R-:W1:Y:S01]  /*3450*/  LDS.128 R4, [R4+0x120] ;  /* 0x0001200004047984 */ /* 0x002e620000000c00 */
[----:B------:R-:W-:Y:S02]  /*3460*/  @P0 SHF.L.U32 R2, R8, 0x1f, RZ ;  /* 0x0000001f08020819 */ /* 0x000fe400000006ff */
[----:B------:R-:W-:Y:S01]  /*3470*/  SHF.L.U32 R0, R11, 0x1f, RZ ;  /* 0x0000001f0b007819 */ /* 0x000fe200000006ff */
[----:B------:R-:W-:Y:S01]  /*3480*/  @!PT LDS RZ, [RZ] ;  /* 0x00000000fffff984 */ /* 0x000fe20000000800 */
[----:B------:R-:W-:Y:S01]  /*3490*/  @!PT LDS RZ, [RZ] ;  /* 0x00000000fffff984 */ /* 0x000fe20000000800 */
[----:B------:R-:W-:Y:S01]  /*34a0*/  @!PT LDS RZ, [RZ] ;  /* 0x00000000fffff984 */ /* 0x000fe20000000800 */
[----:B------:R-:W-:Y:S01]  /*34b0*/  @!PT LDS RZ, [RZ] ;  /* 0x00000000fffff984 */ /* 0x000fe20000000800 */
[----:B------:R2:W-:Y:S06]  /*34c0*/  MEMBAR.ALL.CTA ;  /* 0x0000000000007992 */ /* 0x0005ec0000008000 */
[----:B--2---:R-:W2:Y:S02]  /*34d0*/  FENCE.VIEW.ASYNC.S ;  /* 0x00000000000073c6 */ /* 0x004ea40000000000 */
[----:B--2---:R2:W-:Y:S01]  /*34e0*/  SYNCS.ARRIVE.TRANS64.RED.A1T0 RZ, [R3+URZ], RZ ;  /* 0x000000ff03ff79a7 */ /* 0x0045e200081004ff */
[----:B------:R2:W3:Y:S01]  /*34f0*/  @P0 SYNCS.PHASECHK.TRANS64.TRYWAIT P2, [UR4], R2 ;  /* 0x00000002ff0005a7 */ /* 0x0004e20008041104 */
[----:B------:R-:W-:Y:S01]  /*3500*/  ULEA.HI UR4, UR30, UR30, URZ, 0x1 ;  /* 0x0000001e1e047291 */ /* 0x000fe2000f8f08ff */
[----:B-1----:R-:W-:-:S03]  /*3510*/  LOP3.LUT P1, RZ, R6, 0x1, RZ, 0xc0, !PT ;  /* 0x0000000106ff7812 */ /* 0x002fc6000782c0ff */
[----:B------:R-:W-:Y:S02]  /*3520*/  USHF.L.U32 UR11, UR4, 0x7, URZ ;  /* 0x00000007040b7899 */ /* 0x000fe400080006ff */
[----:B------:R-:W-:Y:S02]  /*3530*/  ULOP3.LUT UR4, UR4, 0xffe, URZ, 0xc0, !UPT ;  /* 0x00000ffe04047892 */ /* 0x000fe4000f8ec0ff */
[----:B------:R-:W-:Y:S02]  /*3540*/  ULOP3.LUT UR11, UR11, 0xffffff00, URZ, 0xc0, !UPT ;  /* 0xffffff000b0b7892 */ /* 0x000fe4000f8ec0ff */
[----:B------:R-:W-:Y:S02]  /*3550*/  UIADD3 UR4, UPT, UPT, -UR4, UR30, URZ ;  /* 0x0000001e04047290 */ /* 0x000fe4000fffe1ff */
[----:B------:R-:W-:Y:S01]  /*3560*/  UIADD3 UR11, UPT, UPT, UR42, UR11, URZ ;  /* 0x0000000b2a0b7290 */ /* 0x000fe2000fffe0ff */
[----:B------:R-:W1:Y:S03]  /*3570*/  SYNCS.PHASECHK.TRANS64.TRYWAIT P0, [UR31+0xd0], R0 ;  /* 0x0000d000ff0075a7 */ /* 0x000e66000800111f */
[----:B------:R-:W-:Y:S01]  /*3580*/  ULEA UR11, UR4, UR11, 0x14 ;  /* 0x0000000b040b7291 */ /* 0x000fe2000f8ea0ff */
[----:B-123--:R-:W-:Y:S11]  /*3590*/  @!P0 BRA `(.L_x_61) ;  /* 0x0000006400488947 */ /* 0x00eff60003800000 */
.L_x_155:
[----:B------:R-:W-:Y:S01]  /*35a0*/  IADD3 R10, PT, PT, R10, 0x1, RZ ;  /* 0x000000010a0a7810 */ /* 0x000fe20007ffe0ff */
[----:B------:R-:W-:Y:S06]  /*35b0*/  BRA.U !UP4, `(.L_x_62) ;  /* 0x000000010cc07547 */ /* 0x000fec000b800000 */
[----:B------:R-:W-:Y:S01]  /*35c0*/  UPLOP3.LUT UP2, UPT, UPT, UPT, UPT, 0x40, 0x4 ;  /* 0x000000000004789c */ /* 0x000fe20003f4e870 */
[----:B------:R-:W-:Y:S01]  /*35d0*/  UMOV UR23, UR41 ;  /* 0x0000002900177c82 */ /* 0x000fe20008000000 */
[----:B------:R-:W-:Y:S01]  /*35e0*/  UMOV UR22, UR40 ;  /* 0x0000002800167c82 */ /* 0x000fe20008000000 */
[----:B------:R-:W-:-:S08]  /*35f0*/  UMOV UR10, UR24 ;  /* 0x00000018000a7c82 */ /* 0x000fd00008000000 */
.L_x_65:
[----:B------:R-:W-:Y:S02]  /*3600*/  UIADD3 UR23, UPT, UPT, UR23, 0x1, URZ ;  /* 0x0000000117177890 */ /* 0x000fe4000fffe0ff */
[----:B--2---:R-:W-:Y:S02]  /*3610*/  ULEA UR5, UR10, UR26, 0x3 ;  /* 0x0000001a0a057291 */ /* 0x004fe4000f8e18ff */
[----:B------:R-:W-:Y:S01]  /*3620*/  UISETP.NE.AND UP3, UPT, UR23, URZ, UPT ;  /* 0x000000ff1700728c */ /* 0x000fe2000bf65270 */
[----:B---3--:R-:W-:Y:S10]  /*3630*/  @P2 BRA `(.L_x_63) ;  /* 0x00000000000c2947 */ /* 0x008ff40003800000 */
[----:B-1----:R-:W-:Y:S04]  /*3640*/  SHF.L.U32 R3, R8, 0x1f, RZ ;  /* 0x0000001f08037819 */ /* 0x002fe800000006ff */
[----:B------:R-:W1:Y:S02]  /*3650*/  SYNCS.PHASECHK.TRANS64.TRYWAIT P0, [UR5], R3 ;  /* 0x00000003ff0075a7 */ /* 0x000e640008001105 */
[----:B-1----:R-:W-:Y:S05]  /*3660*/  @!P0 BRA `(.L_x_64) ;  /* 0x00000064002c8947 */ /* 0x002fea0003800000 */
.L_x_63:
[----:B------:R-:W-:Y:S01]  /*3670*/  UISETP.NE.AND UP0, UPT, UR22, 0x1, UPT ;  /* 0x000000011600788c */ /* 0x000fe2000bf05270 */
[----:B------:R-:W-:Y:S01]  /*3680*/  PLOP3.LUT P2, PT, PT, PT, PT, 0x80, 0x8 ;  /* 0x000000000008781c */ /* 0x000fe20003f4f070 */
[----:B------:R-:W-:Y:S02]  /*3690*/  UIADD3 UR4, UPT, UPT, UR10, 0x1, URZ ;  /* 0x000000010a047890 */ /* 0x000fe4000fffe0ff */
[----:B------:R-:W-:Y:S02]  /*36a0*/  UIADD3 UR25, UPT, UPT, UR5, 0x20, URZ ;  /* 0x0000002005197890 */ /* 0x000fe4000fffe0ff */
[----:B------:R-:W-:Y:S01]  /*36b0*/  UISETP.NE.AND UP1, UPT, UR4, 0x4, UPT ;  /* 0x000000040400788c */ /* 0x000fe2000bf25270 */
[----:B------:R-:W-:Y:S01]  /*36c0*/  PLOP3.LUT P0, PT, PT, PT, UP0, 0x80, 0x8 ;  /* 0x000000000008781c */ /* 0x000fe20003f0f008 */
[----:B------:R-:W-:Y:S02]  /*36d0*/  UIADD3 UR22, UPT, UPT, UR22, -0x1, URZ ;  /* 0xffffffff16167890 */ /* 0x000fe4000fffe0ff */
[----:B------:R-:W-:Y:S02]  /*36e0*/  USEL UR6, URZ, 0x1, UP1 ;  /* 0x00000001ff067887 */ /* 0x000fe40008800000 */
[----:B------:R-:W-:Y:S01]  /*36f0*/  USEL UR24, UR4, URZ, UP1 ;  /* 0x000000ff04187287 */ /* 0x000fe20008800000 */
[----:B------:R-:W-:Y:S01]  /*3700*/  UMOV UR7, 0x40004040 ;  /* 0x4000404000077882 */ /* 0x000fe20000000000 */
[----:B------:R-:W-:Y:S02]  /*3710*/  UMOV UR5, 0x40004040 ;  /* 0x4000404000057882 */ /* 0x000fe40000000000 */
[----:B------:R-:W-:Y:S01]  /*3720*/  @UP0 ULEA UR4, UR24, UR26, 0x3 ;  /* 0x0000001a18040291 */ /* 0x000fe2000f8e18ff */
[----:B------:R-:W-:Y:S01]  /*3730*/  LOP3.LUT R8, R8, UR6, RZ, 0x3c, !PT ;  /* 0x0000000608087c12 */ /* 0x000fe2000f8e3cff */
[----:B------:R-:W-:Y:S01]  /*3740*/  ULEA UR6, UR10, UR29, 0xb ;  /* 0x0000001d0a067291 */ /* 0x000fe2000f8e58ff */
[----:B------:R-:W-:Y:S02]  /*3750*/  UMOV UR21, 0x40004040 ;  /* 0x4000404000157882 */ /* 0x000fe40000000000 */
[----:B-1----:R-:W-:Y:S01]  /*3760*/  @P0 SHF.L.U32 R0, R8, 0x1f, RZ ;  /* 0x0000001f08000819 */ /* 0x002fe200000006ff */
[----:B------:R-:W-:Y:S02]  /*3770*/  UIADD3 UR20, UPT, UPT, UR6, 0x2, URZ ;  /* 0x0000000206147890 */ /* 0x000fe4000fffe0ff */
[----:B------:R-:W-:Y:S01]  /*3780*/  UIADD3 UR16, UPT, UPT, UR6, 0x4, URZ ;  /* 0x0000000406107890 */ /* 0x000fe2000fffe0ff */
[----:B------:R2:W3:Y:S01]  /*3790*/  @P0 SYNCS.PHASECHK.TRANS64.TRYWAIT P2, [UR4], R0 ;  /* 0x00000000ff0005a7 */ /* 0x0004e20008041104 */
[----:B------:R-:W-:Y:S02]  /*37a0*/  ULEA UR4, UR10, UR28, 0x9 ;  /* 0x0000001c0a047291 */ /* 0x000fe4000f8e48ff */
[----:B------:R-:W-:Y:S02]  /*37b0*/  UIADD3 UR12, UPT, UPT, UR6, 0x6, URZ ;  /* 0x00000006060c7890 */ /* 0x000fe4000fffe0ff */
[----:B------:R-:W-:Y:S02]  /*37c0*/  UIADD3 UR18, UPT, UPT, UR4, 0x2, URZ ;  /* 0x0000000204127890 */ /* 0x000fe4000fffe0ff */
[----:B------:R-:W-:Y:S02]  /*37d0*/  UIADD3 UR14, UPT, UPT, UR4, 0x4, URZ ;  /* 0x00000004040e7890 */ /* 0x000fe4000fffe0ff */
[----:B------:R-:W-:Y:S01]  /*37e0*/  UIADD3 UR8, UPT, UPT, UR4, 0x6, URZ ;  /* 0x0000000604087890 */ /* 0x000fe2000fffe0ff */
[----:B------:R2:W-:Y:S01]  /*37f0*/  UTCHMMA gdesc[UR4], gdesc[UR6], tmem[UR11], tmem[UR38], idesc[UR39], UP2 ;  /* 0x00ff2606040075ea */ /* 0x0005e2000900000b */
[----:B------:R-:W-:Y:S01]  /*3800*/  UPLOP3.LUT UP2, UPT, UPT, UPT, UPT, 0x80, 0x8 ;  /* 0x000000000008789c */ /* 0x000fe20003f4f070 */
[----:B------:R-:W-:Y:S01]  /*3810*/  UMOV UR19, 0x40004040 ;  /* 0x4000404000137882 */ /* 0x000fe20000000000 */
[----:B------:R-:W-:Y:S01]  /*3820*/  UMOV UR17, 0x40004040 ;  /* 0x4000404000117882 */ /* 0x000fe20000000000 */
[----:B------:R2:W-:Y:S01]  /*3830*/  UTCHMMA gdesc[UR18], gdesc[UR20], tmem[UR11], tmem[UR36], idesc[UR37], UPT ;  /* 0x00ff2414120075ea */ /* 0x0005e2000b80000b */
[----:B------:R-:W-:Y:S01]  /*3840*/  UMOV UR15, 0x40004040 ;  /* 0x40004040000f7882 */ /* 0x000fe20000000000 */
[----:B------:R-:W-:Y:S01]  /*3850*/  UMOV UR13, 0x40004040 ;  /* 0x40004040000d7882 */ /* 0x000fe20000000000 */
[----:B------:R-:W-:Y:S01]  /*3860*/  UMOV UR9, 0x40004040 ;  /* 0x4000404000097882 */ /* 0x000fe20000000000 */
[----:B------:R2:W-:Y:S01]  /*3870*/  UTCHMMA gdesc[UR14], gdesc[UR16], tmem[UR11], tmem[UR34], idesc[UR35], UPT ;  /* 0x00ff22100e0075ea */ /* 0x0005e2000b80000b */
[----:B------:R2:W-:Y:S01]  /*3880*/  UTCHMMA gdesc[UR8], gdesc[UR12], tmem[UR11], tmem[UR32], idesc[UR33], UPT ;  /* 0x00ff200c080075ea */ /* 0x0005e2000b80000b */
[----:B------:R2:W-:Y:S01]  /*3890*/  UTCBAR.MULTICAST [UR25], URZ, UR27 ;  /* 0x000000ff190073e9 */ /* 0x0005e2000800081b */
[----:B------:R-:W-:Y:S01]  /*38a0*/  UMOV UR10, UR24 ;  /* 0x00000018000a7c82 */ /* 0x000fe20008000000 */
[----:B------:R-:W-:Y:S05]  /*38b0*/  BRA.U UP3, `(.L_x_65) ;  /* 0xfffffffd03507547 */ /* 0x000fea000b83ffff */
.L_x_62:
[----:B--2---:R-:W-:Y:S01]  /*38c0*/  UIADD3 UR4, UPT, UPT, UR30, 0x1, URZ ;  /* 0x000000011e047890 */ /* 0x004fe2000fffe0ff */
[C---:B------:R-:W-:Y:S01]  /*38d0*/  ISETP.NE.AND P0, PT, R10.reuse, 0x2, PT ;  /* 0x000000020a00780c */ /* 0x040fe20003f05270 */
[----:B------:R-:W-:Y:S02]  /*38e0*/  UIADD3 UR5, UPT, UPT, UR31, 0xb0, URZ ;  /* 0x000000b01f057890 */ /* 0x000fe4000fffe0ff */
[----:B------:R-:W-:Y:S01]  /*38f0*/  UISETP.NE.AND UP0, UPT, UR4, 0x4, UPT ;  /* 0x000000040400788c */ /* 0x000fe2000bf05270 */
[----:B-1----:R-:W-:Y:S02]  /*3900*/  SEL R0, RZ, 0x1, P0 ;  /* 0x00000001ff007807 */ /* 0x002fe40000000000 */
[----:B------:R-:W-:Y:S01]  /*3910*/  SEL R10, R10, RZ, P0 ;  /* 0x000000ff0a0a7207 */ /* 0x000fe20000000000 */
[----:B------:R-:W-:Y:S01]  /*3920*/  USEL UR6, URZ, 0x1, UP0 ;  /* 0x00000001ff067887 */ /* 0x000fe20008000000 */
[----:B------:R-:W-:Y:S01]  /*3930*/  LOP3.LUT R9, R9, R0, RZ, 0x3c, !PT ;  /* 0x0000000009097212 */ /* 0x000fe200078e3cff */
[----:B------:R-:W-:Y:S01]  /*3940*/  USEL UR30, UR4, URZ, UP0 ;  /* 0x000000ff041e7287 */ /* 0x000fe20008000000 */
[----:B------:R1:W-:Y:S03]  /*3950*/  UTCBAR [UR5], URZ ;  /* 0x000000ff050073e9 */ /* 0x0003e600080000ff */
[----:B------:R-:W-:Y:S01]  /*3960*/  LOP3.LUT R11, R11, UR6, RZ, 0x3c, !PT ;  /* 0x000000060b0b7c12 */ /* 0x000fe2000f8e3cff */
[----:B------:R-:W-:Y:S07]  /*3970*/  @P1 BRA `(.L_x_66) ;  /* 0xfffffff800881947 */ /* 0x000fee000383ffff */
[----:B------:R-:W2:Y:S01]  /*3980*/  S2UR UR8, SR_CgaCtaId ;  /* 0x00000000000879c3 */ /* 0x000ea20000008800 */
[----:B------:R-:W-:Y:S01]  /*3990*/  ELECT P0, URZ, PT ;  /* 0x0000000000ff782f */ /* 0x000fe20003800000 */
[----:B------:R-:W-:Y:S01]  /*39a0*/  IMAD.MOV.U32 R0, RZ, RZ, 0x1 ;  /* 0x00000001ff007424 */ /* 0x000fe200078e00ff */
[----:B------:R-:W-:Y:S01]  /*39b0*/  UIADD3 UR26, UPT, UPT, UR26, 0xd0, URZ ;  /* 0x000000d01a1a7890 */ /* 0x000fe2000fffe0ff */
[----:B------:R-:W-:Y:S01]  /*39c0*/  SHF.L.U32 R3, R11, 0x1f, RZ ;  /* 0x0000001f0b037819 */ /* 0x000fe200000006ff */
[----:B------:R-:W-:-:S03]  /*39d0*/  UMOV UR4, 0x40 ;  /* 0x0000004000047882 */ /* 0x000fc60000000000 */
[----:B------:R-:W-:Y:S01]  /*39e0*/  UVIRTCOUNT.DEALLOC.SMPOOL 0x80 ;  /* 0x000000800000784c */ /* 0x000fe20000000000 */
[----:B--2---:R-:W-:Y:S02]  /*39f0*/  ULEA UR8, UR8, UR4, 0x18 ;  /* 0x0000000408087291 */ /* 0x004fe4000f8ec0ff */
[----:B------:R-:W-:-:S07]  /*3a00*/  ULEA UR4, UR30, UR26, 0x3 ;  /* 0x0000001a1e047291 */ /* 0x000fce000f8e18ff */
[----:B------:R2:W-:Y:S02]  /*3a10*/  @P0 STS.U8 [UR8+0x1c], R0 ;  /* 0x00001c00ff000988 */ /* 0x0005e40008000008 */
[----:B------:R-:W4:Y:S02]  /*3a20*/  SYNCS.PHASECHK.TRANS64.TRYWAIT P0, [UR4], R3 ;  /* 0x00000003ff0075a7 */ /* 0x000f240008001104 */
[----:B--2-4-:R-:W-:Y:S05]  /*3a30*/  @!P0 BRA `(.L_x_67) ;  /* 0x0000006000508947 */ /* 0x014fea0003800000 */
.L_x_158:
[----:B------:R-:W-:-:S04]  /*3a40*/  UIADD3 UR4, UPT, UPT, UR30, 0x1, URZ ;  /* 0x000000011e047890 */ /* 0x000fc8000fffe0ff */
[----:B------:R-:W-:-:S04]  /*3a50*/  UISETP.NE.AND UP0, UPT, UR4, 0x4, UPT ;  /* 0x000000040400788c */ /* 0x000fc8000bf05270 */
[----:B------:R-:W-:Y:S02]  /*3a60*/  USEL UR6, URZ, 0x1, UP0 ;  /* 0x00000001ff067887 */ /* 0x000fe40008000000 */
[----:B------:R-:W-:-:S04]  /*3a70*/  USEL UR4, UR4, URZ, UP0 ;  /* 0x000000ff04047287 */ /* 0x000fc80008000000 */
[----:B-1----:R-:W-:Y:S01]  /*3a80*/  ULEA UR5, UR4, UR26, 0x3 ;  /* 0x0000001a04057291 */ /* 0x002fe2000f8e18ff */
[----:B------:R-:W-:-:S04]  /*3a90*/  LOP3.LUT R2, R11, UR6, RZ, 0x3c, !PT ;  /* 0x000000060b027c12 */ /* 0x000fc8000f8e3cff */
[----:B--2---:R-:W-:-:S04]  /*3aa0*/  SHF.L.U32 R3, R2, 0x1f, RZ ;  /* 0x0000001f02037819 */ /* 0x004fc800000006ff */
[----:B------:R-:W1:Y:S02]  /*3ab0*/  SYNCS.PHASECHK.TRANS64.TRYWAIT P0, [UR5], R3 ;  /* 0x00000003ff0075a7 */ /* 0x000e640008001105 */
[----:B-1----:R-:W-:Y:S05]  /*3ac0*/  @!P0 BRA `(.L_x_68) ;  /* 0x0000006000448947 */ /* 0x002fea0003800000 */
.L_x_160:
        /* <DEDUP_REMOVED lines=9> */
.L_x_162:
[----:B------:R-:W-:-:S04]  /*3b60*/  UIADD3 UR4, UPT, UPT, UR4, 0x1, URZ ;  /* 0x0000000104047890 */ /* 0x000fc8000fffe0ff */
[----:B------:R-:W-:-:S04]  /*3b70*/  UISETP.NE.AND UP0, UPT, UR4, 0x4, UPT ;  /* 0x000000040400788c */ /* 0x000fc8000bf05270 */
[----:B------:R-:W-:Y:S02]  /*3b80*/  USEL UR5, URZ, 0x1, UP0 ;  /* 0x00000001ff057887 */ /* 0x000fe40008000000 */
[----:B------:R-:W-:-:S04]  /*3b90*/  USEL UR4, UR4, URZ, UP0 ;  /* 0x000000ff04047287 */ /* 0x000fc80008000000 */
[----:B------:R-:W-:Y:S01]  /*3ba0*/  ULEA UR4, UR4, UR26, 0x3 ;  /* 0x0000001a04047291 */ /* 0x000fe2000f8e18ff */
[----:B-1----:R-:W-:-:S04]  /*3bb0*/  LOP3.LUT R3, R2, UR5, RZ, 0x3c, !PT ;  /* 0x0000000502037c12 */ /* 0x002fc8000f8e3cff */
[----:B------:R-:W-:-:S04]  /*3bc0*/  SHF.L.U32 R3, R3, 0x1f, RZ ;  /* 0x0000001f03037819 */ /* 0x000fc800000006ff */
[----:B------:R-:W1:Y:S02]  /*3bd0*/  SYNCS.PHASECHK.TRANS64.TRYWAIT P0, [UR4], R3 ;  /* 0x00000003ff0075a7 */ /* 0x000e640008001104 */
[----:B-1----:R-:W-:Y:S05]  /*3be0*/  @!P0 BRA `(.L_x_70) ;  /* 0x00000060002c8947 */ /* 0x002fea0003800000 */
.L_x_164:
[----:B------:R-:W-:Y:S01]  /*3bf0*/  NOP ;  /* 0x0000000000007918 */ /* 0x000fe20000000000 */
[----:B-1----:R-:W1:Y:S01]  /*3c00*/  LDS R0, [UR8+0x14] ;  /* 0x00001408ff007984 */ /* 0x002e620008000800 */
[----:B------:R-:W-:Y:S01]  /*3c10*/  ULOP3.LUT UR4, UR42, 0xffff, URZ, 0xc0, !UPT ;  /* 0x0000ffff2a047892 */ /* 0x000fe2000f8ec0ff */
[----:B------:R-:W-:Y:S01]  /*3c20*/  UMOV UR5, 0xffff ;  /* 0x0000ffff00057882 */ /* 0x000fe20000000000 */
[----:B------:R-:W-:Y:S02]  /*3c30*/  UMOV UR6, 0x1 ;  /* 0x0000000100067882 */ /* 0x000fe40000000000 */
[----:B------:R-:W-:-:S04]  /*3c40*/  USHF.R.U32.HI UR4, URZ, 0x5, UR4 ;  /* 0x00000005ff047899 */ /* 0x000fc80008011604 */
[----:B------:R-:W-:Y:S02]  /*3c50*/  USHF.L.U32 UR5, UR5, UR4, URZ ;  /* 0x0000000405057299 */ /* 0x000fe400080006ff */
[----:B------:R-:W-:-:S04]  /*3c60*/  USHF.L.U32 UR4, UR6, UR4, URZ ;  /* 0x0000000406047299 */ /* 0x000fc800080006ff */
[----:B-1----:R-:W-:-:S04]  /*3c70*/  LOP3.LUT R0, R0, UR5, RZ, 0xc0, !PT ;  /* 0x0000000500007c12 */ /* 0x002fc8000f8ec0ff */
[----:B------:R-:W-:-:S13]  /*3c80*/  ISETP.NE.AND P0, PT, R0, UR5, PT ;  /* 0x0000000500007c0c */ /* 0x000fda000bf05270 */
[----:B------:R-:W-:Y:S05]  /*3c90*/  @P0 BRA `(.L_x_71) ;  /* 0x0000000000580947 */ /* 0x000fea0003800000 */
[----:B------:R-:W1:Y:S02]  /*3ca0*/  LDS R0, [UR8+0x18] ;  /* 0x00001808ff007984 */ /* 0x000e640008000800 */
[----:B-1----:R-:W-:-:S04]  /*3cb0*/  LOP3.LUT R0, R0, UR4, RZ, 0xc0, !PT ;  /* 0x0000000400007c12 */ /* 0x002fc8000f8ec0ff */
[----:B------:R-:W-:-:S13]  /*3cc0*/  ISETP.NE.AND P0, PT, R0, UR4, PT ;  /* 0x0000000400007c0c */ /* 0x000fda000bf05270 */
[----:B------:R-:W-:Y:S05]  /*3cd0*/  @P0 BRA `(.L_x_72) ;  /* 0x00000000003c0947 */ /* 0x000fea0003800000 */
[----:B------:R-:W1:Y:S01]  /*3ce0*/  S2R R2, SR_LANEID ;  /* 0x0000000000027919 */ /* 0x000e620000000000 */
[----:B------:R-:W-:Y:S01]  /*3cf0*/  ULOP3.LUT UR5, URZ, UR5, URZ, 0x33, !UPT ;  /* 0x00000005ff057292 */ /* 0x000fe2000f8e33ff */
[----:B------:R-:W-:Y:S01]  /*3d00*/  LOP3.LUT R4, RZ, UR4, RZ, 0x33, !PT ;  /* 0x00000004ff047c12 */ /* 0x000fe2000f8e33ff */
[----:B------:R-:W-:Y:S02]  /*3d10*/  VOTEU.ANY UR4, UPT, PT ;  /* 0x0000000000047886 */ /* 0x000fe400038e0100 */
[----:B------:R-:W-:Y:S01]  /*3d20*/  UFLO.U32 UR4, UR4 ;  /* 0x00000004000472bd */ /* 0x000fe200080e0000 */
[----:B------:R-:W2:Y:S01]  /*3d30*/  REDUX UR6, R4 ;  /* 0x00000000040673c4 */ /* 0x000ea20000000000 */
[----:B------:R-:W-:-:S06]  /*3d40*/  IMAD.U32 R0, RZ, RZ, UR5 ;  /* 0x00000005ff007e24 */ /* 0x000fcc000f8e00ff */
[----:B------:R4:W-:Y:S01]  /*3d50*/  UTCATOMSWS.AND URZ, UR5 ;  /* 0x0000000500ff79e3 */ /* 0x0009e20008000000 */
[----:B------:R-:W3:Y:S01]  /*3d60*/  REDUX UR7, R0 ;  /* 0x00000000000773c4 */ /* 0x000ee20000000000 */
[----:B-1----:R-:W-:Y:S01]  /*3d70*/  ISETP.EQ.U32.AND P0, PT, R2, UR4, PT ;  /* 0x0000000402007c0c */ /* 0x002fe2000bf02070 */
[----:B--2---:R-:W-:Y:S01]  /*3d80*/  IMAD.U32 R2, RZ, RZ, UR6 ;  /* 0x00000006ff027e24 */ /* 0x004fe2000f8e00ff */
[----:B---3--:R-:W-:-:S11]  /*3d90*/  MOV R3, UR7 ;  /* 0x0000000700037c02 */ /* 0x008fd60008000f00 */
[----:B------:R4:W-:Y:S04]  /*3da0*/  @P0 ATOMS.AND RZ, [UR8+0x14], R3 ;  /* 0x00001403ffff098c */ /* 0x0009e8000a800008 */
[----:B------:R4:W-:Y:S01]  /*3db0*/  @P0 ATOMS.AND RZ, [UR8+0x18], R2 ;  /* 0x00001802ffff098c */ /* 0x0009e2000a800008 */
[----:B------:R-:W-:Y:S05]  /*3dc0*/  BRA `(.L_x_73) ;  /* 0x0000000000147947 */ /* 0x000fea0003800000 */
.L_x_72:
[----:B------:R-:W-:Y:S02]  /*3dd0*/  MOV R2, 0x3df0 ;  /* 0x00003df000027802 */ /* 0x000fe40000000f00 */
[----:B---3-5:R-:W-:Y:S05]  /*3de0*/  CALL.REL.NOINC `($__internal_0_$__cuda_sm10x_tcgen05_guardrail_trap_col_being_dealloced_not_returned_by_alloc) ;  /* 0x0000006400147944 */ /* 0x028fea0003c00000 */
[----:B------:R-:W-:Y:S05]  /*3df0*/  BRA `(.L_x_73) ;  /* 0x0000000000087947 */ /* 0x000fea0003800000 */
.L_x_71:
[----:B------:R-:W-:Y:S02]  /*3e00*/  MOV R2, 0x3e20 ;  /* 0x00003e2000027802 */ /* 0x000fe40000000f00 */
[----:B---3-5:R-:W-:Y:S05]  /*3e10*/  CALL.REL.NOINC `($__internal_2_$__cuda_sm10x_tcgen05_guardrail_trap_unallocated_columns_being_dealloced) ;  /* 0x0000006400207944 */ /* 0x028fea0003c00000 */
.L_x_73:
[----:B------:R-:W-:Y:S01]  /*3e20*/  NOP ;  /* 0x0000000000007918 */ /* 0x000fe20000000000 */
[----:B----4-:R-:W-:Y:S05]  /*3e30*/  EXIT ;  /* 0x000000000000794d */ /* 0x010fea0003800000 */
.L_x_55:
[----:B------:R-:W-:-:S09]  /*3e40*/  UISETP.NE.OR UP0, UPT, UR18, 0x3, !UP3 ;  /* 0x000000031200788c */ /* 0x000fd2000df05670 */
[----:B------:R-:W-:Y:S05]  /*3e50*/  BRA.U UP0, `(.L_x_74) ;  /* 0x0000001100887547 */ /* 0x000fea000b800000 */
[----:B------:R-:W2:Y:S01]  /*3e60*/  LDCU.64 UR4, c[0x0][0x888] ;  /* 0x00011100ff0477ac */ /* 0x000ea20008000a00 */
[----:B------:R-:W3:Y:S01]  /*3e70*/  S2UR UR8, SR_CgaCtaId ;  /* 0x00000000000879c3 */ /* 0x000ee20000008800 */
[----:B------:R-:W-:Y:S02]  /*3e80*/  HFMA2 R9, -RZ, RZ, 0, 0 ;  /* 0x00000000ff097431 */ /* 0x000fe400000001ff */
[----:B------:R-:W-:Y:S01]  /*3e90*/  IMAD.MOV.U32 R11, RZ, RZ, 0x1 ;  /* 0x00000001ff0b7424 */ /* 0x000fe200078e00ff */
[----:B------:R-:W4:Y:S01]  /*3ea0*/  LDCU UR40, c[0x0][0x370] ;  /* 0x00006e00ff2877ac */ /* 0x000f220008000800 */
[----:B------:R-:W-:Y:S01]  /*3eb0*/  IMAD.MOV.U32 R10, RZ, RZ, RZ ;  /* 0x000000ffff0a7224 */ /* 0x000fe200078e00ff */
[----:B------:R-:W-:Y:S01]  /*3ec0*/  MOV R3, 0x2000 ;  /* 0x0000200000037802 */ /* 0x000fe20000000f00 */
[----:B------:R-:W4:Y:S01]  /*3ed0*/  LDCU.128 UR44, c[0x0][0xb10] ;  /* 0x00016200ff2c77ac */ /* 0x000f220008000c00 */
[----:B------:R-:W1:Y:S01]  /*3ee0*/  LDC.64 R12, c[0x0][0x348] ;  /* 0x0000d200ff0c7b82 */ /* 0x000e620000000a00 */
[----:B------:R-:W3:Y:S01]  /*3ef0*/  LDCU UR37, c[0x0][0x374] ;  /* 0x00006e80ff2577ac */ /* 0x000ee20008000800 */
[----:B------:R-:W3:Y:S01]  /*3f00*/  LDCU.64 UR38, c[0x0][0x890] ;  /* 0x00011200ff2677ac */ /* 0x000ee20008000a00 */
[----:B------:R-:W3:Y:S01]  /*3f10*/  LDCU UR15, c[0x0][0xb0c] ;  /* 0x00016180ff0f77ac */ /* 0x000ee20008000800 */
[----:B--2---:R-:W-:Y:S01]  /*3f20*/  UISETP.NE.U32.AND UP0, UPT, UR4, URZ, UPT ;  /* 0x000000ff0400728c */ /* 0x004fe2000bf05070 */
[----:B------:R-:W2:Y:S01]  /*3f30*/  LDCU UR54, c[0x0][0xb20] ;  /* 0x00016400ff3677ac */ /* 0x000ea20008000800 */
[----:B------:R-:W2:Y:S01]  /*3f40*/  LDCU UR4, c[0x0][0xb30] ;  /* 0x00016600ff0477ac */ /* 0x000ea20008000800 */
[----:B------:R-:W-:Y:S01]  /*3f50*/  UMOV UR21, 0x400 ;  /* 0x0000040000157882 */ /* 0x000fe20000000000 */
[----:B----4-:R-:W-:-:S02]  /*3f60*/  UIMAD.WIDE.U32 UR52, UR40, UR44, URZ ;  /* 0x0000002c283472a5 */ /* 0x010fc4000f8e00ff */
[----:B---3--:R-:W-:Y:S02]  /*3f70*/  UIMAD.WIDE.U32 UR6, UR37, UR47, URZ ;  /* 0x0000002f250672a5 */ /* 0x008fe4000f8e00ff */
[----:B------:R-:W-:Y:S02]  /*3f80*/  ULEA UR21, UR8, UR21, 0x18 ;  /* 0x0000001508157291 */ /* 0x000fe4000f8ec0ff */
[----:B------:R-:W-:Y:S02]  /*3f90*/  USEL UR41, URZ, 0x1, UP6 ;  /* 0x00000001ff297887 */ /* 0x000fe4000b000000 */
[----:B------:R-:W-:Y:S02]  /*3fa0*/  UISETP.NE.U32.AND UP6, UPT, UR38, URZ, UPT ;  /* 0x000000ff2600728c */ /* 0x000fe4000bfc5070 */
[----:B------:R-:W-:Y:S02]  /*3fb0*/  UIADD3 UR43, UPT, UPT, UR21, 0x58, URZ ;  /* 0x00000058152b7890 */ /* 0x000fe4000fffe0ff */
[----:B------:R-:W-:-:S02]  /*3fc0*/  UIADD3 UR33, UPT, UPT, UR21, 0x40, URZ ;  /* 0x0000004015217890 */ /* 0x000fc4000fffe0ff */
[----:B------:R-:W-:Y:S02]  /*3fd0*/  UIADD3 UR25, UPT, UPT, UR21, 0x48, URZ ;  /* 0x0000004815197890 */ /* 0x000fe4000fffe0ff */
[----:B------:R-:W-:Y:S02]  /*3fe0*/  UIADD3 UR17, UPT, UPT, UR21, 0x50, URZ ;  /* 0x0000005015117890 */ /* 0x000fe4000fffe0ff */
[----:B------:R-:W-:Y:S02]  /*3ff0*/  UISETP.NE.AND.EX UP5, UPT, UR5, URZ, UPT, UP0 ;  /* 0x000000ff0500728c */ /* 0x000fe4000bfa5300 */
[----:B------:R-:W-:Y:S01]  /*4000*/  UISETP.NE.AND UP0, UPT, UR42, 0x1, UPT ;  /* 0x000000012a00788c */ /* 0x000fe2000bf05270 */
[----:B------:R-:W-:Y:S01]  /*4010*/  UMOV UR52, UR53 ;  /* 0x0000003500347c82 */ /* 0x000fe20008000000 */
[----:B------:R-:W-:Y:S01]  /*4020*/  UMOV UR51, UR7 ;  /* 0x0000000700337c82 */ /* 0x000fe20008000000 */
[----:B------:R-:W-:Y:S02]  /*4030*/  UISETP.NE.AND UP0, UPT, UR15, 0x1, UPT ;  /* 0x000000010f00788c */ /* 0x000fe4000bf05270 */
[----:B------:R-:W-:-:S02]  /*4040*/  UPLOP3.LUT UP4, UPT, UPT, UPT, UPT, 0x40, 0x4 ;  /* 0x000000000004789c */ /* 0x000fc40003f8e870 */
[----:B------:R-:W-:Y:S01]  /*4050*/  UISETP.GE.AND UP2, UPT, UR42, 0x1, UPT ;  /* 0x000000012a00788c */ /* 0x000fe2000bf46270 */
[----:B------:R-:W3:Y:S01]  /*4060*/  LDCU.64 UR22, c[0x0][0xb28] ;  /* 0x00016500ff1677ac */ /* 0x000ee20008000a00 */
[----:B------:R-:W-:Y:S02]  /*4070*/  UISETP.NE.AND.EX UP6, UPT, UR39, URZ, UPT, UP6 ;  /* 0x000000ff2700728c */ /* 0x000fe4000bfc5360 */
[----:B------:R-:W-:Y:S02]  /*4080*/  UPRMT UR43, UR8, 0x654, UR43 ;  /* 0x00000654082b7896 */ /* 0x000fe4000800002b */
[----:B------:R-:W-:Y:S02]  /*4090*/  UPRMT UR50, UR8, 0x654, UR33 ;  /* 0x0000065408327896 */ /* 0x000fe40008000021 */
[----:B------:R-:W-:Y:S02]  /*40a0*/  UPRMT UR49, UR8, 0x654, UR25 ;  /* 0x0000065408317896 */ /* 0x000fe40008000019 */
[----:B------:R-:W-:-:S02]  /*40b0*/  UPRMT UR48, UR8, 0x654, UR17 ;  /* 0x0000065408307896 */ /* 0x000fc40008000011 */
[----:B------:R-:W-:Y:S02]  /*40c0*/  USHF.R.U32.HI UR52, URZ, UR45, UR52 ;  /* 0x0000002dff347299 */ /* 0x000fe40008011634 */
[----:B--2---:R-:W-:Y:S02]  /*40d0*/  USHF.R.U32.HI UR51, URZ, UR54, UR51 ;  /* 0x00000036ff337299 */ /* 0x004fe40008011633 */
[----:B------:R-:W-:Y:S02]  /*40e0*/  UISETP.NE.AND UP0, UPT, UR46, 0x1, UPT ;  /* 0x000000012e00788c */ /* 0x000fe4000bf05270 */
[----:B-1----:R-:W-:-:S11]  /*40f0*/  UISETP.NE.AND UP3, UPT, UR4, 0x1, UPT ;  /* 0x000000010400788c */ /* 0x002fd6000bf65270 */
.L_x_85:
[C---:B------:R-:W-:Y:S02]  /*4100*/  LEA R8, R10.reuse, UR21, 0x3 ;  /* 0x000000150a087c11 */ /* 0x040fe4000f8e18ff */
[----:B------:R-:W-:Y:S02]  /*4110*/  SHF.L.U32 R5, R9, 0x1f, RZ ;  /* 0x0000001f09057819 */ /* 0x000fe400000006ff */
[----:B------:R-:W-:Y:S02]  /*4120*/  LEA R6, R10, UR21, 0x4 ;  /* 0x000000150a067c11 */ /* 0x000fe4000f8e20ff */
[----:B-1----:R-:W1:Y:S02]  /*4130*/  SYNCS.PHASECHK.TRANS64.TRYWAIT P0, [R8+URZ+0x90], R5 ;  /* 0x00009005080075a7 */ /* 0x002e6400080011ff */
[----:B-1----:R-:W-:Y:S05]  /*4140*/  @!P0 BRA `(.L_x_75) ;  /* 0x0000005800ec8947 */ /* 0x002fea0003800000 */
.L_x_165:
[----:B-1----:R-:W1:Y:S01]  /*4150*/  LDS.128 R4, [R6+0x120] ;  /* 0x0001200006047984 */ /* 0x002e620000000c00 */
[----:B------:R-:W-:Y:S01]  /*4160*/  UISETP.GE.AND UP0, UPT, UR42, 0x1, UPT ;  /* 0x000000012a00788c */ /* 0x000fe2000bf06270 */
[----:B------:R-:W-:Y:S01]  /*4170*/  @!PT LDS RZ, [RZ] ;  /* 0x00000000fffff984 */ /* 0x000fe20000000800 */
[----:B------:R-:W-:Y:S01]  /*4180*/  @!PT LDS RZ, [RZ] ;  /* 0x00000000fffff984 */ /* 0x000fe20000000800 */
[----:B------:R-:W-:Y:S01]  /*4190*/  @!PT LDS RZ, [RZ] ;  /* 0x00000000fffff984 */ /* 0x000fe20000000800 */
[----:B------:R-:W-:Y:S01]  /*41a0*/  @!PT LDS RZ, [RZ] ;  /* 0x00000000fffff984 */ /* 0x000fe20000000800 */
[----:B------:R2:W-:Y:S06]  /*41b0*/  MEMBAR.ALL.CTA ;  /* 0x0000000000007992 */ /* 0x0005ec0000008000 */
[----:B--2---:R-:W2:Y:S01]  /*41c0*/  FENCE.VIEW.ASYNC.S ;  /* 0x00000000000073c6 */ /* 0x004ea20000000000 */
[----:B-1----:R-:W-:Y:S11]  /*41d0*/  LOP3.LUT P0, RZ, R6, 0x1, RZ, 0xc0, !PT ;  /* 0x0000000106ff7812 */ /* 0x002ff6000780c0ff */
[----:B------:R-:W-:Y:S02]  /*41e0*/  @!UPT UIADD3 URZ, UPT, UPT, URZ, URZ, URZ ;  /* 0x000000fffffff290 */ /* 0x000fe4000fffe0ff */
[----:B--2---:R-:W-:Y:S01]  /*41f0*/  VOTEU.ANY UP2, P0 ;  /* 0x0000000000ff7886 */ /* 0x004fe20000040100 */
[----:B------:R-:W-:Y:S11]  /*4200*/  PLOP3.LUT P0, PT, PT, PT, UP2, 0x80, 0x8 ;  /* 0x000000000008781c */ /* 0x000ff60003f0f028 */
[----:B------:R-:W-:Y:S02]  /*4210*/  @!UPT UIADD3 URZ, UPT, UPT, URZ, URZ, URZ ;  /* 0x000000fffffff290 */ /* 0x000fe4000fffe0ff */
[----:B------:R-:W-:Y:S02]  /*4220*/  @P0 SHF.R.U32.HI R0, RZ, 0x10, R5 ;  /* 0x00000010ff000819 */ /* 0x000fe40000011605 */
[----:B------:R-:W-:Y:S02]  /*4230*/  @P0 MOV R2, R4 ;  /* 0x0000000400020202 */ /* 0x000fe40000000f00 */
[----:B------:R-:W-:Y:S01]  /*4240*/  @P0 R2UR UR4, R0 ;  /* 0x00000000000402ca */ /* 0x000fe200000e0000 */
[----:B------:R-:W-:Y:S01]  /*4250*/  VIADD R0, R8, 0xa0 ;  /* 0x000000a008007836 */ /* 0x000fe20000000000 */
[----:B------:R-:W-:Y:S02]  /*4260*/  @P0 LOP3.LUT R4, R5, 0xffff, RZ, 0xc0, !PT ;  /* 0x0000ffff05040812 */ /* 0x000fe400078ec0ff */
[----:B------:R-:W-:Y:S02]  /*4270*/  @P0 R2UR UR6, R2 ;  /* 0x00000000020602ca */ /* 0x000fe400000e0000 */
[----:B------:R-:W-:Y:S02]  /*4280*/  PRMT R0, RZ, 0x654, R0 ;  /* 0x00000654ff007816 */ /* 0x000fe40000000000 */
[----:B------:R-:W-:Y:S02]  /*4290*/  @P0 R2UR UR5, R4 ;  /* 0x00000000040502ca */ /* 0x000fe400000e0000 */
[----:B------:R1:W-:Y:S03]  /*42a0*/  SYNCS.ARRIVE.TRANS64.RED.A1T0 RZ, [R0+URZ], RZ ;  /* 0x000000ff00ff79a7 */ /* 0x0003e600081004ff */
[----:B------:R-:W-:Y:S04]  /*42b0*/  @UP2 UMOV UR29, UR4 ;  /* 0x00000004001d2c82 */ /* 0x000fe80008000000 */
[----:B------:R-:W-:Y:S04]  /*42c0*/  @UP2 UMOV UR14, UR6 ;  /* 0x00000006000e2c82 */ /* 0x000fe80008000000 */
[----:B------:R-:W-:Y:S01]  /*42d0*/  @UP2 UMOV UR13, UR5 ;  /* 0x00000005000d2c82 */ /* 0x000fe20008000000 */
[----:B------:R-:W-:Y:S05]  /*42e0*/  BRA.U !UP0, `(.L_x_76) ;  /* 0x0000000108c07547 */ /* 0x000fea000b800000 */
[----:B------:R-:W-:Y:S02]  /*42f0*/  UIMAD.WIDE.U32 UR18, UR13, UR47, URZ ;  /* 0x0000002f0d1272a5 */ /* 0x000fe4000f8e00ff */
[----:B------:R-:W-:Y:S02]  /*4300*/  UP2UR UR16, UPR, URZ, 0x4 ;  /* 0x00000004ff107883 */ /* 0x000fe40008000000 */
[----:B------:R-:W-:Y:S02]  /*4310*/  UISETP.NE.AND UP2, UPT, UR46, 0x1, UPT ;  /* 0x000000012e00788c */ /* 0x000fe4000bf45270 */
[----:B------:R-:W-:Y:S02]  /*4320*/  UIMAD.WIDE.U32 UR26, UR14, UR44, URZ ;  /* 0x0000002c0e1a72a5 */ /* 0x000fe4000f8e00ff */
[----:B------:R-:W-:Y:S02]  /*4330*/  USEL UR4, UR37, UR51, !UP2 ;  /* 0x0000003325047287 */ /* 0x000fe4000d000000 */
[----:B------:R-:W-:Y:S02]  /*4340*/  UISETP.NE.AND UP0, UPT, UR15, 0x1, UPT ;  /* 0x000000010f00788c */ /* 0x000fe4000bf05270 */
[----:B------:R-:W-:Y:S02]  /*4350*/  UP2UR UR20, UPR, URZ, 0x2 ;  /* 0x00000002ff147883 */ /* 0x000fe40008000000 */
[----:B------:R-:W-:Y:S02]  /*4360*/  UISETP.NE.AND UP1, UPT, UR42, 0x1, UPT ;  /* 0x000000012a00788c */ /* 0x000fe4000bf25270 */
[----:B---3--:R-:W-:Y:S02]  /*4370*/  UIMAD.WIDE.U32 UR8, UR4, UR22, URZ ;  /* 0x00000016040872a5 */ /* 0x008fe4000f8e00ff */
[----:B------:R-:W-:Y:S01]  /*4380*/  USEL UR7, UR40, UR52, !UP0 ;  /* 0x0000003428077287 */ /* 0x000fe2000c000000 */
[----:B------:R-:W-:Y:S02]  /*4390*/  UMOV UR5, UR19 ;  /* 0x0000001300057c82 */ /* 0x000fe40008000000 */
[----:B------:R-:W-:Y:S02]  /*43a0*/  USHF.R.U32.HI UR6, URZ, UR54, UR5 ;  /* 0x00000036ff067299 */ /* 0x000fe40008011605 */
[----:B------:R-:W-:Y:S02]  /*43b0*/  UIMAD.WIDE.U32 UR10, UR7, UR22, URZ ;  /* 0x00000016070a72a5 */ /* 0x000fe4000f8e00ff */
[----:B------:R-:W-:Y:S02]  /*43c0*/  USEL UR6, UR13, UR6, !UP2 ;  /* 0x000000060d067287 */ /* 0x000fe4000d000000 */
[----:B------:R-:W-:Y:S01]  /*43d0*/  UISETP.NE.AND UP2, UPT, UR16, URZ, UPT ;  /* 0x000000ff1000728c */ /* 0x000fe2000bf45270 */
[----:B------:R-:W-:Y:S02]  /*43e0*/  UMOV UR5, UR27 ;  /* 0x0000001b00057c82 */ /* 0x000fe40008000000 */
[----:B------:R-:W-:Y:S03]  /*43f0*/  USHF.R.U32.HI UR12, URZ, UR45, UR5 ;  /* 0x0000002dff0c7299 */ /* 0x000fe60008011605 */
[----:B------:R-:W-:Y:S02]  /*4400*/  UMOV UR5, UR9 ;  /* 0x0000000900057c82 */ /* 0x000fe40008000000 */
[----:B------:R-:W-:Y:S03]  /*4410*/  @UP1 USHF.R.U32.HI UR4, URZ, UR23, UR5 ;  /* 0x00000017ff041299 */ /* 0x000fe60008011605 */
[----:B------:R-:W-:Y:S01]  /*4420*/  UMOV UR5, UR11 ;  /* 0x0000000b00057c82 */ /* 0x000fe20008000000 */
[----:B------:R-:W-:Y:S02]  /*4430*/  UIMAD UR4, UR42, UR4, URZ ;  /* 0x000000042a0472a4 */ /* 0x000fe4000f8e02ff */
[----:B------:R-:W-:Y:S02]  /*4440*/  @UP1 USHF.R.U32.HI UR7, URZ, UR23, UR5 ;  /* 0x00000017ff071299 */ /* 0x000fe40008011605 */
[----:B------:R-:W-:Y:S02]  /*4450*/  USEL UR5, UR14, UR12, !UP0 ;  /* 0x0000000c0e057287 */ /* 0x000fe4000c000000 */
[----:B------:R-:W-:Y:S02]  /*4460*/  UIMAD.WIDE.U32 UR10, UR6, UR22, URZ ;  /* 0x00000016060a72a5 */ /* 0x000fe4000f8e00ff */
[----:B------:R-:W-:Y:S02]  /*4470*/  UIMAD UR8, UR42, UR7, URZ ;  /* 0x000000072a0872a4 */ /* 0x000fe4000f8e02ff */
[----:B------:R-:W-:Y:S03]  /*4480*/  UISETP.GE.AND UP0, UPT, UR6, UR4, UPT ;  /* 0x000000040600728c */ /* 0x000fe6000bf06270 */
[----:B------:R-:W-:Y:S01]  /*4490*/  UMOV UR4, UR11 ;  /* 0x0000000b00047c82 */ /* 0x000fe20008000000 */
[----:B------:R-:W-:Y:S02]  /*44a0*/  UISETP.GE.OR UP0, UPT, UR5, UR8, UP0 ;  /* 0x000000080500728c */ /* 0x000fe40008706670 */
[----:B------:R-:W-:Y:S02]  /*44b0*/  USHF.R.U32.HI UR4, URZ, UR23, UR4 ;  /* 0x00000017ff047299 */ /* 0x000fe40008011604 */
[----:B------:R-:W-:Y:S02]  /*44c0*/  UIMAD.WIDE.U32 UR8, UR5, UR22, URZ ;  /* 0x00000016050872a5 */ /* 0x000fe4000f8e00ff */
[----:B------:R-:W-:Y:S04]  /*44d0*/  USEL UR10, UR6, UR4, !UP1 ;  /* 0x00000004060a7287 */ /* 0x000fe8000c800000 */
[----:B------:R-:W-:Y:S01]  /*44e0*/  UIADD3 UR11, UPT, UPT, -UR10, URZ, URZ ;  /* 0x000000ff0a0b7290 */ /* 0x000fe2000fffe1ff */
[----:B------:R-:W-:Y:S02]  /*44f0*/  @!UP0 UMOV UR4, UR9 ;  /* 0x0000000900048c82 */ /* 0x000fe40008000000 */
[----:B------:R-:W-:Y:S02]  /*4500*/  @!UP0 USHF.R.U32.HI UR4, URZ, UR23, UR4 ;  /* 0x00000017ff048299 */ /* 0x000fe40008011604 */
[----:B------:R-:W-:Y:S02]  /*4510*/  UIMAD UR8, UR42, UR11, UR6 ;  /* 0x0000000b2a0872a4 */ /* 0x000fe4000f8e0206 */
[----:B------:R-:W-:Y:S02]  /*4520*/  @!UP0 USEL UR4, UR5, UR4, !UP1 ;  /* 0x0000000405048287 */ /* 0x000fe4000c800000 */
[----:B------:R-:W-:Y:S02]  /*4530*/  UISETP.NE.AND UP1, UPT, UR20, URZ, UPT ;  /* 0x000000ff1400728c */ /* 0x000fe4000bf25270 */
[----:B------:R-:W-:Y:S02]  /*4540*/  @!UP0 UIMAD UR8, UR7, UR8, UR4 ;  /* 0x00000008070882a4 */ /* 0x000fe4000f8e0204 */
[----:B------:R-:W-:Y:S02]  /*4550*/  @!UP0 UIADD3 UR9, UPT, UPT, UR10, -UR4, URZ ;  /* 0x800000040a098290 */ /* 0x000fe4000fffe0ff */
[----:B------:R-:W-:Y:S02]  /*4560*/  UIADD3 UR4, UPT, UPT, -UR5, URZ, URZ ;  /* 0x000000ff05047290 */ /* 0x000fe4000fffe1ff */
[----:B------:R-:W-:Y:S02]  /*4570*/  UIADD3 UR7, UPT, UPT, -UR6, URZ, URZ ;  /* 0x000000ff06077290 */ /* 0x000fe4000fffe1ff */
[----:B------:R-:W-:Y:S02]  /*4580*/  @!UP0 UIMAD UR6, UR9, UR42, UR5 ;  /* 0x0000002a090682a4 */ /* 0x000fe4000f8e0205 */
[----:B------:R-:W-:Y:S02]  /*4590*/  UIMAD UR14, UR15, UR4, UR14 ;  /* 0x000000040f0e72a4 */ /* 0x000fe4000f8e020e */
[----:B------:R-:W-:Y:S01]  /*45a0*/  UIMAD UR13, UR46, UR7, UR13 ;  /* 0x000000072e0d72a4 */ /* 0x000fe2000f8e020d */
[----:B------:R-:W-:Y:S02]  /*45b0*/  @!UP0 UMOV UR5, UR8 ;  /* 0x0000000800058c82 */ /* 0x000fe40008000000 */
[----:B------:R-:W-:Y:S02]  /*45c0*/  UIMAD UR14, UR5, UR15, UR14 ;  /* 0x0000000f050e72a4 */ /* 0x000fe4000f8e020e */
[----:B------:R-:W-:Y:S11]  /*45d0*/  UIMAD UR13, UR6, UR46, UR13 ;  /* 0x0000002e060d72a4 */ /* 0x000ff6000f8e020d */
[----:B------:R-:W-:Y:S01]  /*45e0*/  @!UPT UIADD3 URZ, UPT, UPT, URZ, URZ, URZ ;  /* 0x000000fffffff290 */ /* 0x000fe2000fffe0ff */
.L_x_76:
[----:B------:R-:W2:Y:S01]  /*45f0*/  @!UP3 LDCU.128 UR8, c[0x0][0xb10] ;  /* 0x00016200ff08b7ac */ /* 0x000ea20008000c00 */
[----:B------:R-:W-:Y:S02]  /*4600*/  ISETP.NE.U32.AND P0, PT, RZ, UR38, PT ;  /* 0x00000026ff007c0c */ /* 0x000fe4000bf05070 */
[----:B------:R-:W-:Y:S02]  /*4610*/  SHF.L.U32 R4, R11, 0x1f, RZ ;  /* 0x0000001f0b047819 */ /* 0x000fe400000006ff */
[----:B------:R-:W-:Y:S01]  /*4620*/  ISETP.NE.AND.EX P0, PT, RZ, UR39, PT, P0 ;  /* 0x00000027ff007c0c */ /* 0x000fe2000bf05300 */
[----:B------:R-:W4:Y:S01]  /*4630*/  @!UP3 LDCU UR5, c[0x0][0xb0c] ;  /* 0x00016180ff05b7ac */ /* 0x000f220008000800 */
[----:B------:R-:W-:Y:S02]  /*4640*/  USHF.L.U32 UR35, UR30, 0x6, URZ ;  /* 0x000000061e237899 */ /* 0x000fe400080006ff */
[----:B------:R-:W-:Y:S02]  /*4650*/  USHF.L.U32 UR34, UR31, 0x8, URZ ;  /* 0x000000081f227899 */ /* 0x000fe400080006ff */
[----:B--2---:R-:W-:Y:S07]  /*4660*/  UIMAD.WIDE.U32 UR6, UR14, UR8, URZ ;  /* 0x000000080e0672a5 */ /* 0x004fee000f8e00ff */
[----:B------:R-:W-:Y:S01]  /*4670*/  @!UP3 UMOV UR4, UR7 ;  /* 0x000000070004bc82 */ /* 0x000fe20008000000 */
[----:B----4-:R-:W-:Y:S02]  /*4680*/  @!UP3 UISETP.NE.AND UP0, UPT, UR5, 0x1, UPT ;  /* 0x000000010500b88c */ /* 0x010fe4000bf05270 */
[----:B------:R-:W-:Y:S02]  /*4690*/  @!UP3 USHF.R.U32.HI UR4, URZ, UR9, UR4 ;  /* 0x00000009ff04b299 */ /* 0x000fe40008011604 */
[----:B------:R-:W-:Y:S02]  /*46a0*/  UIMAD.WIDE.U32 UR6, UR13, UR11, URZ ;  /* 0x0000000b0d0672a5 */ /* 0x000fe4000f8e00ff */
[----:B------:R-:W-:Y:S02]  /*46b0*/  @!UP3 USEL UR8, UR14, UR4, !UP0 ;  /* 0x000000040e08b287 */ /* 0x000fe4000c000000 */
[----:B------:R-:W-:Y:S03]  /*46c0*/  @!UP3 UISETP.NE.AND UP0, UPT, UR10, 0x1, UPT ;  /* 0x000000010a00b88c */ /* 0x000fe6000bf05270 */
[----:B------:R-:W-:Y:S02]  /*46d0*/  @!UP3 UMOV UR6, UR7 ;  /* 0x000000070006bc82 */ /* 0x000fe40008000000 */
[----:B------:R-:W2:Y:S02]  /*46e0*/  @!UP3 LDCU UR4, c[0x0][0xb20] ;  /* 0x00016400ff04b7ac */ /* 0x000ea40008000800 */
[----:B--2---:R-:W-:Y:S04]  /*46f0*/  @!UP3 USHF.R.U32.HI UR6, URZ, UR4, UR6 ;  /* 0x00000004ff06b299 */ /* 0x004fe80008011606 */
[----:B------:R-:W-:Y:S04]  /*4700*/  @!UP3 USEL UR6, UR13, UR6, !UP0 ;  /* 0x000000060d06b287 */ /* 0x000fe8000c000000 */
[----:B------:R-:W-:Y:S02]  /*4710*/  @!UP3 UIADD3 UR4, UPT, UPT, -UR8, UR6, URZ ;  /* 0x000000060804b290 */ /* 0x000fe4000fffe1ff */
[----:B------:R-:W-:Y:S02]  /*4720*/  @!UP3 UIADD3 UR6, UPT, UPT, UR8, -UR6, URZ ;  /* 0x800000060806b290 */ /* 0x000fe4000fffe0ff */
[----:B------:R-:W-:Y:S02]  /*4730*/  @!UP3 UIMAD UR14, UR4, UR5, UR14 ;  /* 0x00000005040eb2a4 */ /* 0x000fe4000f8e020e */
[----:B------:R-:W-:Y:S01]  /*4740*/  @!UP3 UIMAD UR13, UR6, UR10, UR13 ;  /* 0x0000000a060db2a4 */ /* 0x000fe2000f8e020d */
[----:B------:R-:W-:Y:S11]  /*4750*/  BRA.U UP4, `(.L_x_77) ;  /* 0x0000000104107547 */ /* 0x000ff6000b800000 */
[----:B-1----:R-:W-:Y:S04]  /*4760*/  MOV R0, UR41 ;  /* 0x0000002900007c02 */ /* 0x002fe80008000f00 */
[----:B------:R-:W-:Y:S04]  /*4770*/  SHF.L.U32 R5, R0, 0x1f, RZ ;  /* 0x0000001f00057819 */ /* 0x000fe800000006ff */
[----:B------:R-:W1:Y:S02]  /*4780*/  SYNCS.PHASECHK.TRANS64.TRYWAIT P1, [UR21+0x88], R5 ;  /* 0x00008805ff0075a7 */ /* 0x000e640008021115 */
[----:B-1----:R-:W-:Y:S05]  /*4790*/  @!P1 BRA `(.L_x_78) ;  /* 0x00000054006c9947 */ /* 0x002fea0003800000 */
.L_x_77:
[----:B------:R-:W-:Y:S05]  /*47a0*/  BRA.U !UP6, `(.L_x_79) ;  /* 0x000000010e387547 */ /* 0x000fea000b800000 */
[----:B------:R-:W-:Y:S01]  /*47b0*/  UPLOP3.LUT UP1, UPT, UPT, UPT, UP5, 0x80, 0x8 ;  /* 0x000000000008789c */ /* 0x000fe20003f2f050 */
[----:B-1----:R-:W-:Y:S01]  /*47c0*/  HFMA2 R0, -RZ, RZ, 0, 5.9604644775390625e-08 ;  /* 0x00000001ff007431 */ /* 0x002fe200000001ff */
[----:B------:R-:W1:Y:S01]  /*47d0*/  LDCU.64 UR8, c[0x0][0x358] ;  /* 0x00006b00ff0877ac */ /* 0x000e620008000a00 */
[----:B------:R-:W-:Y:S03]  /*47e0*/  IMAD.MOV.U32 R81, RZ, RZ, 0x1 ;  /* 0x00000001ff517424 */ /* 0x000fe600078e00ff */
[----:B------:R-:W-:Y:S05]  /*47f0*/  PLOP3.LUT P1, PT, PT, PT, UP1, 0x80, 0x8 ;  /* 0x000000000008781c */ /* 0x000fea0003f2f018 */
[----:B------:R-:W2:Y:S01]  /*4800*/  @UP1 LDCU.64 UR4, c[0x0][0x888] ;  /* 0x00011100ff0417ac */ /* 0x000ea20008000a00 */
[----:B------:R-:W-:Y:S07]  /*4810*/  @UP1 UIMAD UR6, UR36, UR38, URZ ;  /* 0x00000026240612a4 */ /* 0x000fee000f8e02ff */
[----:B------:R-:W-:Y:S01]  /*4820*/  @!P1 PRMT R81, R0, 0x7610, R81 ;  /* 0x0000761000519816 */ /* 0x000fe20000000051 */
[----:B--2---:R-:W-:Y:S06]  /*4830*/  @UP1 UIMAD.WIDE UR4, UR6, 0x4, UR4 ;  /* 0x00000004060418a5 */ /* 0x004fec000f8e0204 */
[----:B------:R-:W-:Y:S01]  /*4840*/  IMAD.U32 R6, RZ, RZ, UR4 ;  /* 0x00000004ff067e24 */ /* 0x000fe2000f8e00ff */
[----:B------:R-:W-:Y:S04]  /*4850*/  MOV R7, UR5 ;  /* 0x0000000500077c02 */ /* 0x000fe80008000f00 */
[----:B------:R-:W2:Y:S01]  /*4860*/  @!UP1 LDCU UR4, c[0x0][0x880] ;  /* 0x00011000ff0497ac */ /* 0x000ea20008000800 */
[----:B-1---5:R4:W5:Y:S02]  /*4870*/  @P1 LDG.E R41, desc[UR8][R6.64] ;  /* 0x0000000806291981 */ /* 0x022964000c1e1900 */
[----:B--2-4-:R-:W-:Y:S07]  /*4880*/  @!P1 IMAD.U32 R41, RZ, RZ, UR4 ;  /* 0x00000004ff299e24 */ /* 0x014fee000f8e00ff */
.L_x_79:
[----:B-----5:R-:W-:Y:S01]  /*4890*/  @!P0 FSETP.EQ.AND P2, PT, R41, RZ, PT ;  /* 0x000000ff2900820b */ /* 0x020fe20003f42000 */
[----:B------:R-:W-:Y:S01]  /*48a0*/  @!UPT UIADD3 URZ, UPT, UPT, URZ, URZ, URZ ;  /* 0x000000fffffff290 */ /* 0x000fe2000fffe0ff */
[----:B------:R-:W-:Y:S11]  /*48b0*/  @!P0 BRA `(.L_x_80) ;  /* 0x0000000000148947 */ /* 0x000ff60003800000 */
[----:B------:R-:W-:Y:S02]  /*48c0*/  LOP3.LUT P0, RZ, R81, 0xff, RZ, 0xc0, !PT ;  /* 0x000000ff51ff7812 */ /* 0x000fe4000780c0ff */
[----:B------:R-:W-:Y:S04]  /*48d0*/  PLOP3.LUT P2, PT, PT, PT, UP1, 0x80, 0x8 ;  /* 0x000000000008781c */ /* 0x000fe80003f4f018 */
[----:B------:R-:W-:Y:S07]  /*48e0*/  PLOP3.LUT P2, PT, P2, PT, PT, 0x8, 0x80 ;  /* 0x000000000080781c */ /* 0x000fee000174e170 */
[----:B------:R-:W-:Y:S11]  /*48f0*/  @P0 FSETP.EQ.AND P2, PT, R41, RZ, PT ;  /* 0x000000ff2900020b */ /* 0x000ff60003f42000 */
[----:B------:R-:W-:Y:S02]  /*4900*/  @!UPT UIADD3 URZ, UPT, UPT, URZ, URZ, URZ ;  /* 0x000000fffffff290 */ /* 0x000fe4000fffe0ff */
.L_x_80:
[----:B------:R-:W2:Y:S01]  /*4910*/  SYNCS.PHASECHK.TRANS64.TRYWAIT P0, [UR21+0x60], R4 ;  /* 0x00006004ff0075a7 */ /* 0x000ea20008001115 */
[----:B------:R-:W-:Y:S04]  /*4920*/  ELECT P1, URZ, PT ;  /* 0x0000000000ff782f */ /* 0x000fe80003820000 */
[----:B------:R-:W-:Y:S01]  /*4930*/  PLOP3.LUT P1, PT, P2, P1, PT, 0xf2, 0x2f ;  /* 0x00000000002f781c */ /* 0x000fe20001723e72 */
[----:B------:R-:W-:Y:S01]  /*4940*/  @!UPT UIADD3 URZ, UPT, UPT, URZ, URZ, URZ ;  /* 0x000000fffffff290 */ /* 0x000fe2000fffe0ff */
[----:B--2---:R-:W-:Y:S11]  /*4950*/  @!P0 BRA `(.L_x_81) ;  /* 0x0000005400148947 */ /* 0x004ff60003800000 */
.L_x_168:
[----:B------:R-:W-:Y:S01]  /*4960*/  @!P1 IADD3 R2, P0, PT, R12, 0x580, RZ ;  /* 0x000005800c029810 */ /* 0x000fe20007f1e0ff */
[----:B------:R-:W-:Y:S01]  /*4970*/  VOTEU.ALL UP0, P1 ;  /* 0x0000000000ff7886 */ /* 0x000fe20000800000 */
[----:B------:R-:W-:Y:S01]  /*4980*/  UMOV UR6, 0x0 ;  /* 0x0000000000067882 */ /* 0x000fe20000000000 */
[----:B------:R-:W-:Y:S01]  /*4990*/  UMOV UR7, 0x10000000 ;  /* 0x1000000000077882 */ /* 0x000fe20000000000 */
[----:B------:R-:W-:Y:S01]  /*49a0*/  @!P1 R2UR UR5, R2 ;  /* 0x00000000020592ca */ /* 0x000fe200000e0000 */
[----:B-1----:R-:W-:Y:S01]  /*49b0*/  @!P1 IMAD.X R0, RZ, RZ, R13, P0 ;  /* 0x000000ffff009224 */ /* 0x002fe200000e060d */
[----:B------:R-:W-:Y:S01]  /*49c0*/  @!UP0 UIADD3 UR32, UPT, UPT, UR21, 0x400, URZ ;  /* 0x0000040015208890 */ /* 0x000fe2000fffe0ff */
[----:B------:R-:W-:Y:S03]  /*49d0*/  VOTEU.ALL UP0, P1 ;  /* 0x0000000000ff7886 */ /* 0x000fe60000800000 */
[----:B------:R-:W-:Y:S01]  /*49e0*/  @!P1 R2UR UR4, R0 ;  /* 0x00000000000492ca */ /* 0x000fe200000e0000 */
[----:B------:R-:W-:Y:S06]  /*49f0*/  @!P1 IMAD.MOV.U32 R0, RZ, RZ, 0x2000 ;  /* 0x00002000ff009424 */ /* 0x000fec00078e00ff */
[----:B------:R-:W-:Y:S06]  /*4a00*/  IMAD.U32 R6, RZ, RZ, UR5 ;  /* 0x00000005ff067e24 */ /* 0x000fec000f8e00ff */
[----:B------:R-:W-:Y:S01]  /*4a10*/  IMAD.U32 R7, RZ, RZ, UR4 ;  /* 0x00000004ff077e24 */ /* 0x000fe2000f8e00ff */
[----:B------:R-:W-:Y:S04]  /*4a20*/  @!P1 R2UR UR4, R6 ;  /* 0x00000000060492ca */ /* 0x000fe800000e0000 */
[----:B------:R-:W-:Y:S11]  /*4a30*/  @!P1 R2UR UR5, R7 ;  /* 0x00000000070592ca */ /* 0x000ff600000e0000 */
[----:B------:R-:W-:Y:S02]  /*4a40*/  @!UPT UIADD3 URZ, UPT, UPT, URZ, URZ, URZ ;  /* 0x000000fffffff290 */ /* 0x000fe4000fffe0ff */
[----:B------:R1:W-:Y:S01]  /*4a50*/  @!UP0 UTMALDG.3D [UR32], [UR4], desc[UR6] ;  /* 0x00000620040085b4 */ /* 0x0003e20008011000 */
[----:B------:R1:W-:Y:S01]  /*4a60*/  @!P1 SYNCS.ARRIVE.TRANS64.RED.A0TR RZ, [UR21+0x40], R0 ;  /* 0x00004000ffff99a7 */ /* 0x0003e20008300415 */
[----:B------:R-:W-:Y:S01]  /*4a70*/  SYNCS.ARRIVE.TRANS64.RED.A1T0 RZ, [UR50], RZ ;  /* 0x000000ffffff79a7 */ /* 0x000fe20008100432 */
[----:B------:R-:W2:Y:S02]  /*4a80*/  SYNCS.PHASECHK.TRANS64.TRYWAIT P0, [UR21+0x68], R4 ;  /* 0x00006804ff0075a7 */ /* 0x000ea40008001115 */
[----:B-12---:R-:W-:Y:S05]  /*4a90*/  @!P0 BRA `(.L_x_82) ;  /* 0x0000005000dc8947 */ /* 0x006fea0003800000 */
.L_x_170:
[----:B------:R-:W-:Y:S01]  /*4aa0*/  @!P1 IADD3 R2, P0, PT, R12, 0x580, RZ ;  /* 0x000005800c029810 */ /* 0x000fe20007f1e0ff */
[----:B------:R-:W-:Y:S01]  /*4ab0*/  VOTEU.ALL UP0, P1 ;  /* 0x0000000000ff7886 */ /* 0x000fe20000800000 */
[----:B------:R-:W-:Y:S01]  /*4ac0*/  UMOV UR6, 0x0 ;  /* 0x0000000000067882 */ /* 0x000fe20000000000 */
[----:B------:R-:W-:Y:S01]  /*4ad0*/  UMOV UR7, 0x10000000 ;  /* 0x1000000000077882 */ /* 0x000fe20000000000 */
[----:B------:R-:W-:Y:S01]  /*4ae0*/  @!P1 R2UR UR5, R2 ;  /* 0x00000000020592ca */ /* 0x000fe200000e0000 */
[----:B------:R-:W-:Y:S01]  /*4af0*/  @!P1 IMAD.X R0, RZ, RZ, R13, P0 ;  /* 0x000000ffff009224 */ /* 0x000fe200000e060d */
[----:B------:R-:W-:Y:S02]  /*4b00*/  @!UP0 UIADD3 UR26, UPT, UPT, UR34, 0x40, URZ ;  /* 0x00000040221a8890 */ /* 0x000fe4000fffe0ff */
[----:B------:R-:W-:Y:S02]  /*4b10*/  @!UP0 UIADD3 UR24, UPT, UPT, UR21, 0x2400, URZ ;  /* 0x0000240015188890 */ /* 0x000fe4000fffe0ff */
[----:B------:R-:W-:Y:S01]  /*4b20*/  @!P1 R2UR UR4, R0 ;  /* 0x00000000000492ca */ /* 0x000fe200000e0000 */
[----:B------:R-:W-:Y:S01]  /*4b30*/  VOTEU.ALL UP0, P1 ;  /* 0x0000000000ff7886 */ /* 0x000fe20000800000 */
[----:B------:R-:W-:Y:S01]  /*4b40*/  @!P1 IMAD.MOV.U32 R0, RZ, RZ, 0x2000 ;  /* 0x00002000ff009424 */ /* 0x000fe200078e00ff */
[----:B------:R-:W-:Y:S01]  /*4b50*/  UMOV UR27, UR35 ;  /* 0x00000023001b7c82 */ /* 0x000fe20008000000 */
[----:B------:R-:W-:Y:S03]  /*4b60*/  UMOV UR28, UR36 ;  /* 0x00000024001c7c82 */ /* 0x000fe60008000000 */
        /* <DEDUP_REMOVED lines=8> */
[----:B------:R-:W4:Y:S02]  /*4bf0*/  SYNCS.PHASECHK.TRANS64.TRYWAIT P0, [UR21+0x70], R4 ;  /* 0x00007004ff0075a7 */ /* 0x000f240008001115 */
[----:B--2-4-:R-:W-:Y:S05]  /*4c00*/  @!P0 BRA `(.L_x_83) ;  /* 0x0000005000988947 */ /* 0x014fea0003800000 */
.L_x_172:
[----:B------:R-:W-:Y:S01]  /*4c10*/  @!P1 IADD3 R2, P0, PT, R12, 0x580, RZ ;  /* 0x000005800c029810 */ /* 0x000fe20007f1e0ff */
[----:B------:R-:W-:Y:S01]  /*4c20*/  VOTEU.ALL UP0, P1 ;  /* 0x0000000000ff7886 */ /* 0x000fe20000800000 */
[----:B------:R-:W-:Y:S01]  /*4c30*/  UMOV UR6, 0x0 ;  /* 0x0000000000067882 */ /* 0x000fe20000000000 */
[----:B------:R-:W-:Y:S01]  /*4c40*/  UMOV UR7, 0x10000000 ;  /* 0x1000000000077882 */ /* 0x000fe20000000000 */
[----:B------:R-:W-:Y:S01]  /*4c50*/  @!P1 R2UR UR5, R2 ;  /* 0x00000000020592ca */ /* 0x000fe200000e0000 */
[----:B------:R-:W-:Y:S01]  /*4c60*/  @!P1 IMAD.X R0, RZ, RZ, R13, P0 ;  /* 0x000000ffff009224 */ /* 0x000fe200000e060d */
[----:B------:R-:W-:Y:S01]  /*4c70*/  @!UP0 UIADD3 UR18, UPT, UPT, UR34, 0x80, URZ ;  /* 0x0000008022128890 */ /* 0x000fe2000fffe0ff */
[----:B------:R-:W-:Y:S01]  /*4c80*/  VIADD R10, R10, 0x1 ;  /* 0x000000010a0a7836 */ /* 0x000fe20000000000 */
        /* <DEDUP_REMOVED lines=16> */
.L_x_174:
[----:B------:R-:W-:Y:S01]  /*4d90*/  @!P1 IADD3 R2, P0, PT, R12, 0x580, RZ ;  /* 0x000005800c029810 */ /* 0x000fe20007f1e0ff */
[----:B------:R-:W-:Y:S01]  /*4da0*/  VOTEU.ALL UP0, P1 ;  /* 0x0000000000ff7886 */ /* 0x000fe20000800000 */
[----:B------:R-:W-:Y:S01]  /*4db0*/  UMOV UR6, 0x0 ;  /* 0x0000000000067882 */ /* 0x000fe20000000000 */
[----:B------:R-:W-:Y:S01]  /*4dc0*/  UMOV UR7, 0x10000000 ;  /* 0x1000000000077882 */ /* 0x000fe20000000000 */
[----:B------:R-:W-:Y:S01]  /*4dd0*/  @!P1 R2UR UR5, R2 ;  /* 0x00000000020592ca */ /* 0x000fe200000e0000 */
[----:B------:R-:W-:Y:S01]  /*4de0*/  @!P1 IMAD.X R0, RZ, RZ, R13, P0 ;  /* 0x000000ffff009224 */ /* 0x000fe200000e060d */
[----:B------:R-:W-:Y:S01]  /*4df0*/  @!UP0 UIADD3 UR10, UPT, UPT, UR34, 0xc0, URZ ;  /* 0x000000c0220a8890 */ /* 0x000fe2000fffe0ff */
[----:B------:R-:W-:Y:S01]  /*4e00*/  R2UR UR18, R83 ;  /* 0x00000000531272ca */ /* 0x000fe200000e0000 */
[----:B------:R-:W-:Y:S01]  /*4e10*/  @!UP0 UIADD3 UR8, UPT, UPT, UR21, 0x6400, URZ ;  /* 0x0000640015088890 */ /* 0x000fe2000fffe0ff */
[----:B------:R-:W-:Y:S01]  /*4e20*/  R2UR UR16, R84 ;  /* 0x00000000541072ca */ /* 0x000fe200000e0000 */
[----:B------:R-:W-:Y:S01]  /*4e30*/  @!UP0 UIADD3 UR9, UPT, UPT, UR21, 0x58, URZ ;  /* 0x0000005815098890 */ /* 0x000fe2000fffe0ff */
[----:B------:R-:W-:Y:S01]  /*4e40*/  @!P1 R2UR UR4, R0 ;  /* 0x00000000000492ca */ /* 0x000fe200000e0000 */
[----:B------:R-:W-:Y:S01]  /*4e50*/  VOTEU.ALL UP0, P1 ;  /* 0x0000000000ff7886 */ /* 0x000fe20000800000 */
[----:B------:R-:W-:Y:S01]  /*4e60*/  UMOV UR11, UR35 ;  /* 0x00000023000b7c82 */ /* 0x000fe20008000000 */
[----:B------:R-:W-:Y:S01]  /*4e70*/  UMOV UR12, UR36 ;  /* 0x00000024000c7c82 */ /* 0x000fe20008000000 */
[C---:B------:R-:W-:Y:S01]  /*4e80*/  ISETP.NE.AND P0, PT, R10.reuse, 0x2, PT ;  /* 0x000000020a00780c */ /* 0x040fe20003f05270 */
[----:B------:R-:W-:Y:S01]  /*4e90*/  UMOV UR36, UR29 ;  /* 0x0000001d00247c82 */ /* 0x000fe20008000000 */
[----:B-1----:R-:W-:Y:S01]  /*4ea0*/  IMAD.U32 R4, RZ, RZ, UR5 ;  /* 0x00000005ff047e24 */ /* 0x002fe2000f8e00ff */
[----:B------:R-:W-:Y:S01]  /*4eb0*/  LOP3.LUT R11, R11, 0x1, RZ, 0x3c, !PT ;  /* 0x000000010b0b7812 */ /* 0x000fe200078e3cff */
[----:B------:R-:W-:Y:S01]  /*4ec0*/  UPLOP3.LUT UP4, UPT, UPT, UPT, UPT, 0x80, 0x8 ;  /* 0x000000000008789c */ /* 0x000fe20003f8f070 */
[----:B------:R-:W-:Y:S01]  /*4ed0*/  SEL R0, RZ, 0x1, P0 ;  /* 0x00000001ff007807 */ /* 0x000fe20000000000 */
[----:B------:R-:W-:Y:S01]  /*4ee0*/  UIADD3 UR31, UPT, UPT, UR13, UR18, URZ ;  /* 0x000000120d1f7290 */ /* 0x000fe2000fffe0ff */
[----:B------:R-:W-:Y:S01]  /*4ef0*/  SEL R10, R10, RZ, P0 ;  /* 0x000000ff0a0a7207 */ /* 0x000fe20000000000 */
[----:B------:R-:W-:Y:S01]  /*4f00*/  UIADD3 UR30, UPT, UPT, UR14, UR16, URZ ;  /* 0x000000100e1e7290 */ /* 0x000fe2000fffe0ff */
[----:B------:R-:W-:Y:S01]  /*4f10*/  IMAD.U32 R5, RZ, RZ, UR4 ;  /* 0x00000004ff057e24 */ /* 0x000fe2000f8e00ff */
[----:B------:R-:W-:Y:S02]  /*4f20*/  @!P1 R2UR UR4, R4 ;  /* 0x00000000040492ca */ /* 0x000fe400000e0000 */
[----:B------:R-:W-:Y:S02]  /*4f30*/  LOP3.LUT R9, R9, R0, RZ, 0x3c, !PT ;  /* 0x0000000009097212 */ /* 0x000fe400078e3cff */
[----:B------:R-:W-:Y:S11]  /*4f40*/  @!P1 R2UR UR5, R5 ;  /* 0x00000000050592ca */ /* 0x000ff600000e0000 */
[----:B------:R-:W-:Y:S02]  /*4f50*/  @!UPT UIADD3 URZ, UPT, UPT, URZ, URZ, URZ ;  /* 0x000000fffffff290 */ /* 0x000fe4000fffe0ff */
[----:B------:R1:W-:Y:S01]  /*4f60*/  @!UP0 UTMALDG.3D [UR8], [UR4], desc[UR6] ;  /* 0x00000608040085b4 */ /* 0x0003e20008011000 */
[----:B------:R1:W-:Y:S01]  /*4f70*/  @!P1 SYNCS.ARRIVE.TRANS64.RED.A0TR RZ, [UR21+0x58], R3 ;  /* 0x00005803ffff99a7 */ /* 0x0003e20008300415 */
[----:B------:R-:W-:Y:S01]  /*4f80*/  SYNCS.ARRIVE.TRANS64.RED.A1T0 RZ, [UR43], RZ ;  /* 0x000000ffffff79a7 */ /* 0x000fe2000810042b */
[----:B------:R-:W-:Y:S05]  /*4f90*/  BRA.U UP2, `(.L_x_85) ;  /* 0xfffffff102587547 */ /* 0x000fea000b83ffff */
[----:B-1----:R-:W-:-:S04]  /*4fa0*/  SHF.L.U32 R3, R11, 0x1f, RZ ;  /* 0x0000001f0b037819 */ /* 0x002fc800000006ff */
[----:B------:R-:W1:Y:S02]  /*4fb0*/  SYNCS.PHASECHK.TRANS64.TRYWAIT P0, [UR21+0x60], R3 ;  /* 0x00006003ff0075a7 */ /* 0x000e640008001115 */
[----:B-1----:R-:W-:Y:S05]  /*4fc0*/  @!P0 BRA `(.L_x_86) ;  /* 0x0000004c00d88947 */ /* 0x002fea0003800000 */
.L_x_176:
[----:B------:R-:W2:Y:S02]  /*4fd0*/  SYNCS.PHASECHK.TRANS64.TRYWAIT P0, [UR21+0x68], R3 ;  /* 0x00006803ff0075a7 */ /* 0x000ea40008001115 */
[----:B--2---:R-:W-:Y:S05]  /*4fe0*/  @!P0 BRA `(.L_x_87) ;  /* 0x0000004c00e88947 */ /* 0x004fea0003800000 */
.L_x_178:
[----:B------:R-:W2:Y:S02]  /*4ff0*/  SYNCS.PHASECHK.TRANS64.TRYWAIT P0, [UR21+0x70], R3 ;  /* 0x00007003ff0075a7 */ /* 0x000ea40008001115 */
[----:B--2---:R-:W-:Y:S05]  /*5000*/  @!P0 BRA `(.L_x_88) ;  /* 0x0000004c00f88947 */ /* 0x004fea0003800000 */
.L_x_180:
[----:B-1----:R-:W-:-:S07]  /*5010*/  MOV R0, UR21 ;  /* 0x0000001500007c02 */ /* 0x002fce0008000f00 */
.L_x_89:
[----:B-1----:R-:W-:-:S04]  /*5020*/  SHF.L.U32 R3, R11, 0x1f, RZ ;  /* 0x0000001f0b037819 */ /* 0x002fc800000006ff */
[----:B------:R1:W2:Y:S03]  /*5030*/  SYNCS.PHASECHK.TRANS64.TRYWAIT P0, [R0+URZ+0x78], R3 ;  /* 0x00007803000075a7 */ /* 0x0002a600080011ff */
[----:B--2---:R-:W-:Y:S05]  /*5040*/  @!P0 NANOSLEEP.SYNCS 0x989680 ;  /* 0x009896800000895d */ /* 0x004fea0003900000 */
[----:B------:R-:W2:Y:S02]  /*5050*/  @!P0 SYNCS.PHASECHK.TRANS64 P0, [R0+URZ+0x78], R3 ;  /* 0x00007803000085a7 */ /* 0x000ea400080010ff */
[----:B--23--:R-:W-:Y:S05]  /*5060*/  @P0 EXIT ;  /* 0x000000000000094d */ /* 0x00cfea0003800000 */
[----:B------:R-:W-:Y:S05]  /*5070*/  BRA `(.L_x_89) ;  /* 0xfffffffc00e87947 */ /* 0x000fea000383ffff */
.L_x_74:
[----:B------:R-:W-:-:S06]  /*5080*/  UISETP.GE.AND UP0, UPT, UR18, 0x4, UPT ;  /* 0x000000041200788c */ /* 0x000fcc000bf06270 */
[----:B------:R-:W-:-:S13]  /*5090*/  PLOP3.LUT P0, PT, PT, PT, UP0, 0x80, 0x8 ;  /* 0x000000000008781c */ /* 0x000fda0003f0f008 */
[----:B-1----:R-:W-:Y:S05]  /*50a0*/  @!P0 EXIT ;  /* 0x000000000000894d */ /* 0x002fea0003800000 */
[----:B------:R-:W1:Y:S08]  /*50b0*/  S2UR UR4, SR_CgaCtaId ;  /* 0x00000000000479c3 */ /* 0x000e700000008800 */
[----:B------:R-:W-:Y:S01]  /*50c0*/  BAR.SYNC.DEFER_BLOCKING 0x6, 0xa0 ;  /* 0x0182800000007b1d */ /* 0x000fe20000010000 */
[C---:B------:R-:W-:Y:S01]  /*50d0*/  IMAD.SHL.U32 R5, R94.reuse, 0x40, RZ ;  /* 0x000000405e057824 */ /* 0x040fe200078e00ff */
[----:B------:R-:W-:Y:S01]  /*50e0*/  SHF.R.U32.HI R3, RZ, 0x1, R94 ;  /* 0x00000001ff037819 */ /* 0x000fe2000001165e */
[C---:B------:R-:W-:Y:S01]  /*50f0*/  IMAD.U32 R37, R94.reuse, 0x10000, RZ ;  /* 0x000100005e257824 */ /* 0x040fe200078e00ff */
[C---:B------:R-:W-:Y:S01]  /*5100*/  R2P PR, R94.reuse, 0x6 ;  /* 0x000000065e007804 */ /* 0x040fe20000000000 */
[----:B------:R-:W-:Y:S01]  /*5110*/  IMAD.SHL.U32 R80, R94, 0x20, RZ ;  /* 0x000000205e507824 */ /* 0x000fe200078e00ff */
[----:B------:R-:W-:-:S02]  /*5120*/  UMOV UR44, 0x400 ;  /* 0x00000400002c7882 */ /* 0x000fc40000000000 */
[----:B------:R-:W2:Y:S01]  /*5130*/  LDC.64 R78, c[0x0][0x8b0] ;  /* 0x00022c00ff4e7b82 */ /* 0x000ea20000000a00 */
[C---:B------:R-:W-:Y:S01]  /*5140*/  LOP3.LUT R2, R5.reuse, 0x1c0, RZ, 0xc0, !PT ;  /* 0x000001c005027812 */ /* 0x040fe200078ec0ff */
[----:B------:R-:W-:Y:S01]  /*5150*/  IMAD.MOV.U32 R92, RZ, RZ, 0x20 ;  /* 0x00000020ff5c7424 */ /* 0x000fe200078e00ff */
[----:B------:R-:W-:Y:S01]  /*5160*/  LOP3.LUT R5, R5, 0x200, RZ, 0xc0, !PT ;  /* 0x0000020005057812 */ /* 0x000fe200078ec0ff */
[----:B------:R-:W-:Y:S01]  /*5170*/  IMAD.MOV.U32 R91, RZ, RZ, 0x1 ;  /* 0x00000001ff5b7424 */ /* 0x000fe200078e00ff */
[----:B------:R-:W-:Y:S01]  /*5180*/  LOP3.LUT R3, R2, 0x8, R3, 0xf8, !PT ;  /* 0x0000000802037812 */ /* 0x000fe200078ef803 */
[----:B------:R-:W-:Y:S01]  /*5190*/  IMAD.SHL.U32 R2, R94, 0x8, RZ ;  /* 0x000000085e027824 */ /* 0x000fe200078e00ff */
[----:B------:R-:W-:Y:S01]  /*51a0*/  LOP3.LUT R37, R37, 0x600000, RZ, 0xc0, !PT ;  /* 0x0060000025257812 */ /* 0x000fe200078ec0ff */
[----:B------:R-:W3:Y:S01]  /*51b0*/  LDC.64 R76, c[0x0][0x8a8] ;  /* 0x00022a00ff4c7b82 */ /* 0x000ee20000000a00 */
[----:B------:R-:W-:Y:S01]  /*51c0*/  LOP3.LUT R80, R5, 0xc00, R80, 0xf8, !PT ;  /* 0x00000c0005507812 */ /* 0x000fe200078ef850 */
[----:B------:R-:W-:Y:S01]  /*51d0*/  IMAD.MOV.U32 R36, RZ, RZ, RZ ;  /* 0x000000ffff247224 */ /* 0x000fe200078e00ff */
[----:B------:R-:W-:Y:S01]  /*51e0*/  LOP3.LUT R3, R3, 0x38, R2, 0x78, !PT ;  /* 0x0000003803037812 */ /* 0x000fe200078e7802 */
[----:B------:R-:W-:Y:S01]  /*51f0*/  IMAD.MOV.U32 R90, RZ, RZ, RZ ;  /* 0x000000ffff5a7224 */ /* 0x000fe200078e00ff */
[----:B------:R-:W-:-:S02]  /*5200*/  SEL R93, R92, 0xffffffe0, !P2 ;  /* 0xffffffe05c5d7807 */ /* 0x000fc40005000000 */
[----:B------:R-:W-:Y:S02]  /*5210*/  CS2R R88, SRZ ;  /* 0x0000000000587805 */ /* 0x000fe4000001ff00 */
[----:B------:R-:W-:Y:S01]  /*5220*/  LOP3.LUT R80, R80, R3, RZ, 0xfc, !PT ;  /* 0x0000000350507212 */ /* 0x000fe200078efcff */
[----:B-1----:R-:W-:Y:S01]  /*5230*/  ULEA UR44, UR4, UR44, 0x18 ;  /* 0x0000002c042c7291 */ /* 0x002fe2000f8ec0ff */
[----:B------:R-:W-:Y:S01]  /*5240*/  LOP3.LUT R94, R94, 0x60, RZ, 0xc0, !PT ;  /* 0x000000605e5e7812 */ /* 0x000fe200078ec0ff */
[----:B------:R-:W1:Y:S01]  /*5250*/  LDCU UR59, c[0x0][0x370] ;  /* 0x00006e00ff3b77ac */ /* 0x000e620008000800 */
[----:B------:R-:W-:Y:S01]  /*5260*/  SEL R92, R92, 0xffffffe0, !P1 ;  /* 0xffffffe05c5c7807 */ /* 0x000fe20004800000 */
[----:B------:R-:W-:Y:S01]  /*5270*/  UIADD3 UR4, UPT, UPT, UR44, 0x400, URZ ;  /* 0x000004002c047890 */ /* 0x000fe2000fffe0ff */
[----:B------:R-:W4:Y:S04]  /*5280*/  LDCU UR43, c[0x0][0xb0c] ;  /* 0x00016180ff2b77ac */ /* 0x000f280008000800 */
[----:B------:R-:W1:Y:S01]  /*5290*/  LDS R0, [UR44+0x140] ;  /* 0x0001402cff007984 */ /* 0x000e620008000800 */
[----:B------:R-:W-:Y:S01]  /*52a0*/  IMAD.U32 R86, RZ, RZ, UR4 ;  /* 0x00000004ff567e24 */ /* 0x000fe2000f8e00ff */
[----:B------:R-:W1:Y:S01]  /*52b0*/  LDCU UR39, c[0x0][0xb30] ;  /* 0x00016600ff2777ac */ /* 0x000e620008000800 */
[----:B------:R-:W1:Y:S01]  /*52c0*/  LDCU.64 UR56, c[0x0][0x888] ;  /* 0x00011100ff3877ac */ /* 0x000e620008000a00 */
[----:B------:R-:W1:Y:S01]  /*52d0*/  LDCU.64 UR40, c[0x0][0xb28] ;  /* 0x00016500ff2877ac */ /* 0x000e620008000a00 */
[----:B------:R-:W1:Y:S01]  /*52e0*/  LDCU.64 UR62, c[0x0][0x890] ;  /* 0x00011200ff3e77ac */ /* 0x000e620008000a00 */
[----:B------:R-:W1:Y:S01]  /*52f0*/  LDCU.128 UR52, c[0x0][0xb10] ;  /* 0x00016200ff3477ac */ /* 0x000e620008000c00 */
[----:B------:R-:W1:Y:S01]  /*5300*/  LDCU UR58, c[0x0][0x374] ;  /* 0x00006e80ff3a77ac */ /* 0x000e620008000800 */
[----:B------:R-:W-:Y:S01]  /*5310*/  UMOV UR47, URZ ;  /* 0x000000ff002f7c82 */ /* 0x000fe20008000000 */
[----:B------:R-:W-:Y:S01]  /*5320*/  UMOV UR46, URZ ;  /* 0x000000ff002e7c82 */ /* 0x000fe20008000000 */
[----:B-1234-:R-:W-:-:S07]  /*5330*/  IMAD.IADD R37, R0, 0x1, R37 ;  /* 0x0000000100257824 */ /* 0x01efce00078e0225 */
.L_x_133:
[C---:B------:R-:W-:Y:S02]  /*5340*/  LEA R3, R88.reuse, UR44, 0x3 ;  /* 0x0000002c58037c11 */ /* 0x040fe4000f8e18ff */
[----:B------:R-:W-:Y:S02]  /*5350*/  SHF.L.U32 R0, R89, 0x1f, RZ ;  /* 0x0000001f59007819 */ /* 0x000fe400000006ff */
[----:B------:R-:W-:Y:S02]  /*5360*/  LEA R5, R88, UR44, 0x4 ;  /* 0x0000002c58057c11 */ /* 0x000fe4000f8e20ff */
[----:B-1----:R-:W1:Y:S02]  /*5370*/  SYNCS.PHASECHK.TRANS64.TRYWAIT P0, [R3+URZ+0x90], R0 ;  /* 0x00009000030075a7 */ /* 0x002e6400080011ff */
[----:B-1----:R-:W-:Y:S05]  /*5380*/  @!P0 BRA `(.L_x_90) ;  /* 0x0000004c00308947 */ /* 0x002fea0003800000 */
.L_x_181:
[----:B------:R-:W2:Y:S01]  /*5390*/  LDS.128 R4, [R5+0x120] ;  /* 0x0001200005047984 */ /* 0x000ea20000000c00 */
[----:B------:R-:W-:Y:S01]  /*53a0*/  UISETP.GE.AND UP0, UPT, UR42, 0x1, UPT ;  /* 0x000000012a00788c */ /* 0x000fe2000bf06270 */
[----:B------:R-:W-:Y:S01]  /*53b0*/  @!PT LDS RZ, [RZ] ;  /* 0x00000000fffff984 */ /* 0x000fe20000000800 */
[----:B------:R-:W-:Y:S01]  /*53c0*/  @!PT LDS RZ, [RZ] ;  /* 0x00000000fffff984 */ /* 0x000fe20000000800 */
[----:B------:R-:W-:Y:S01]  /*53d0*/  @!PT LDS RZ, [RZ] ;  /* 0x00000000fffff984 */ /* 0x000fe20000000800 */
[----:B------:R-:W-:Y:S01]  /*53e0*/  @!PT LDS RZ, [RZ] ;  /* 0x00000000fffff984 */ /* 0x000fe20000000800 */
[----:B------:R3:W-:Y:S06]  /*53f0*/  MEMBAR.ALL.CTA ;  /* 0x0000000000007992 */ /* 0x0007ec0000008000 */
[----:B---3--:R-:W3:Y:S01]  /*5400*/  FENCE.VIEW.ASYNC.S ;  /* 0x00000000000073c6 */ /* 0x008ee20000000000 */
[----:B--2---:R-:W-:Y:S11]  /*5410*/  LOP3.LUT P0, RZ, R6, 0x1, RZ, 0xc0, !PT ;  /* 0x0000000106ff7812 */ /* 0x004ff6000780c0ff */
[----:B------:R-:W-:Y:S02]  /*5420*/  @!UPT UIADD3 URZ, UPT, UPT, URZ, URZ, URZ ;  /* 0x000000fffffff290 */ /* 0x000fe4000fffe0ff */
[----:B---3--:R-:W-:Y:S01]  /*5430*/  VOTEU.ANY UP1, P0 ;  /* 0x0000000000ff7886 */ /* 0x008fe20000020100 */
[----:B------:R-:W-:Y:S01]  /*5440*/  PLOP3.LUT P0, PT, PT, PT, UP1, 0x80, 0x8 ;  /* 0x000000000008781c */ /* 0x000fe20003f0f018 */
[----:B------:R-:W-:Y:S11]  /*5450*/  UP2UR UR61, UPR, URZ, 0x2 ;  /* 0x00000002ff3d7883 */ /* 0x000ff60008000000 */
[----:B------:R-:W-:Y:S01]  /*5460*/  @!UPT UIADD3 URZ, UPT, UPT, URZ, URZ, URZ ;  /* 0x000000fffffff290 */ /* 0x000fe2000fffe0ff */
[----:B-1----:R-:W-:Y:S02]  /*5470*/  @P0 SHF.R.U32.HI R0, RZ, 0x10, R5 ;  /* 0x00000010ff000819 */ /* 0x002fe40000011605 */
        /* <DEDUP_REMOVED lines=12> */
[----:B------:R-:W2:Y:S01]  /*5540*/  LDCU UR12, c[0x0][0xb20] ;  /* 0x00016400ff0c77ac */ /* 0x000ea20008000800 */
[----:B------:R-:W-:Y:S02]  /*5550*/  UIMAD.WIDE.U32 UR4, UR58, UR55, URZ ;  /* 0x000000373a0472a5 */ /* 0x000fe4000f8e00ff */
[----:B------:R-:W-:Y:S02]  /*5560*/  UIMAD.WIDE.U32 UR6, UR59, UR52, URZ ;  /* 0x000000343b0672a5 */ /* 0x000fe4000f8e00ff */
[----:B------:R-:W-:Y:S02]  /*5570*/  UISETP.NE.AND UP0, UPT, UR54, 0x1, UPT ;  /* 0x000000013600788c */ /* 0x000fe4000bf05270 */
[----:B------:R-:W-:Y:S02]  /*5580*/  UIMAD.WIDE.U32 UR8, UR37, UR55, URZ ;  /* 0x00000037250872a5 */ /* 0x000fe4000f8e00ff */
[----:B------:R-:W-:Y:S02]  /*5590*/  UIMAD.WIDE.U32 UR10, UR38, UR52, URZ ;  /* 0x00000034260a72a5 */ /* 0x000fe4000f8e00ff */
[----:B------:R-:W-:Y:S02]  /*55a0*/  UISETP.NE.AND UP1, UPT, UR43, 0x1, UPT ;  /* 0x000000012b00788c */ /* 0x000fe4000bf25270 */
[----:B------:R-:W-:Y:S01]  /*55b0*/  UISETP.NE.AND UP2, UPT, UR42, 0x1, UPT ;  /* 0x000000012a00788c */ /* 0x000fe2000bf45270 */
[----:B------:R-:W-:Y:S02]  /*55c0*/  UMOV UR4, UR5 ;  /* 0x0000000500047c82 */ /* 0x000fe40008000000 */
[----:B--2---:R-:W-:Y:S03]  /*55d0*/  USHF.R.U32.HI UR5, URZ, UR12, UR4 ;  /* 0x0000000cff057299 */ /* 0x004fe60008011604 */
[----:B------:R-:W-:Y:S02]  /*55e0*/  UMOV UR4, UR7 ;  /* 0x0000000700047c82 */ /* 0x000fe40008000000 */
[----:B------:R-:W-:Y:S02]  /*55f0*/  USHF.R.U32.HI UR7, URZ, UR53, UR4 ;  /* 0x00000035ff077299 */ /* 0x000fe40008011604 */
[----:B------:R-:W-:Y:S02]  /*5600*/  USEL UR4, UR58, UR5, !UP0 ;  /* 0x000000053a047287 */ /* 0x000fe4000c000000 */
[----:B------:R-:W-:Y:S01]  /*5610*/  USEL UR7, UR59, UR7, !UP1 ;  /* 0x000000073b077287 */ /* 0x000fe2000c800000 */
[----:B------:R-:W-:Y:S01]  /*5620*/  UMOV UR5, UR9 ;  /* 0x0000000900057c82 */ /* 0x000fe20008000000 */
[----:B------:R-:W-:Y:S02]  /*5630*/  UIMAD.WIDE.U32 UR8, UR4, UR40, URZ ;  /* 0x00000028040872a5 */ /* 0x000fe4000f8e00ff */
[----:B------:R-:W-:Y:S03]  /*5640*/  USHF.R.U32.HI UR6, URZ, UR12, UR5 ;  /* 0x0000000cff067299 */ /* 0x000fe60008011605 */
[----:B------:R-:W-:Y:S01]  /*5650*/  UMOV UR5, UR11 ;  /* 0x0000000b00057c82 */ /* 0x000fe20008000000 */
[----:B------:R-:W-:Y:S02]  /*5660*/  UIMAD.WIDE.U32 UR10, UR7, UR40, URZ ;  /* 0x00000028070a72a5 */ /* 0x000fe4000f8e00ff */
[----:B------:R-:W-:Y:S02]  /*5670*/  USHF.R.U32.HI UR12, URZ, UR53, UR5 ;  /* 0x00000035ff0c7299 */ /* 0x000fe40008011605 */
[----:B------:R-:W-:Y:S01]  /*5680*/  USEL UR6, UR37, UR6, !UP0 ;  /* 0x0000000625067287 */ /* 0x000fe2000c000000 */
[----:B------:R-:W-:Y:S02]  /*5690*/  UMOV UR5, UR9 ;  /* 0x0000000900057c82 */ /* 0x000fe40008000000 */
[----:B------:R-:W-:Y:S01]  /*56a0*/  UMOV UR10, UR11 ;  /* 0x0000000b000a7c82 */ /* 0x000fe20008000000 */
[----:B------:R-:W-:Y:S02]  /*56b0*/  @UP2 USHF.R.U32.HI UR4, URZ, UR41, UR5 ;  /* 0x00000029ff042299 */ /* 0x000fe40008011605 */
[----:B------:R-:W-:Y:S02]  /*56c0*/  @UP2 USHF.R.U32.HI UR7, URZ, UR41, UR10 ;  /* 0x00000029ff072299 */ /* 0x000fe4000801160a */
[----:B------:R-:W-:Y:S02]  /*56d0*/  UIMAD UR4, UR42, UR4, URZ ;  /* 0x000000042a0472a4 */ /* 0x000fe4000f8e02ff */
[----:B------:R-:W-:Y:S02]  /*56e0*/  UIMAD.WIDE.U32 UR10, UR6, UR40, URZ ;  /* 0x00000028060a72a5 */ /* 0x000fe4000f8e00ff */
[----:B------:R-:W-:Y:S02]  /*56f0*/  USEL UR5, UR38, UR12, !UP1 ;  /* 0x0000000c26057287 */ /* 0x000fe4000c800000 */
[----:B------:R-:W-:Y:S02]  /*5700*/  UIMAD UR8, UR42, UR7, URZ ;  /* 0x000000072a0872a4 */ /* 0x000fe4000f8e02ff */
[----:B------:R-:W-:Y:S03]  /*5710*/  UISETP.GE.AND UP0, UPT, UR6, UR4, UPT ;  /* 0x000000040600728c */ /* 0x000fe6000bf06270 */
[----:B------:R-:W-:Y:S01]  /*5720*/  UMOV UR4, UR11 ;  /* 0x0000000b00047c82 */ /* 0x000fe20008000000 */
[----:B------:R-:W-:Y:S02]  /*5730*/  UISETP.GE.OR UP0, UPT, UR5, UR8, UP0 ;  /* 0x000000080500728c */ /* 0x000fe40008706670 */
[----:B------:R-:W-:Y:S02]  /*5740*/  USHF.R.U32.HI UR4, URZ, UR41, UR4 ;  /* 0x00000029ff047299 */ /* 0x000fe40008011604 */
[----:B------:R-:W-:Y:S02]  /*5750*/  UIMAD.WIDE.U32 UR8, UR5, UR40, URZ ;  /* 0x00000028050872a5 */ /* 0x000fe4000f8e00ff */
[----:B------:R-:W-:Y:S02]  /*5760*/  USEL UR11, UR6, UR4, !UP2 ;  /* 0x00000004060b7287 */ /* 0x000fe4000d000000 */
[----:B------:R-:W-:Y:S02]  /*5770*/  UIADD3 UR8, UPT, UPT, -UR5, URZ, URZ ;  /* 0x000000ff05087290 */ /* 0x000fe4000fffe1ff */
[----:B------:R-:W-:Y:S01]  /*5780*/  UIADD3 UR10, UPT, UPT, -UR11, URZ, URZ ;  /* 0x000000ff0b0a7290 */ /* 0x000fe2000fffe1ff */
[----:B------:R-:W-:Y:S01]  /*5790*/  @!UP0 UMOV UR4, UR9 ;  /* 0x0000000900048c82 */ /* 0x000fe20008000000 */
[----:B------:R-:W-:Y:S02]  /*57a0*/  UIADD3 UR9, UPT, UPT, -UR6, URZ, URZ ;  /* 0x000000ff06097290 */ /* 0x000fe4000fffe1ff */
[----:B------:R-:W-:Y:S02]  /*57b0*/  @!UP0 USHF.R.U32.HI UR4, URZ, UR41, UR4 ;  /* 0x00000029ff048299 */ /* 0x000fe40008011604 */
[----:B------:R-:W-:Y:S02]  /*57c0*/  UIMAD UR10, UR42, UR10, UR6 ;  /* 0x0000000a2a0a72a4 */ /* 0x000fe4000f8e0206 */
[----:B------:R-:W-:Y:S04]  /*57d0*/  @!UP0 USEL UR4, UR5, UR4, !UP2 ;  /* 0x0000000405048287 */ /* 0x000fe8000d000000 */
[----:B------:R-:W-:Y:S02]  /*57e0*/  @!UP0 UIMAD UR10, UR7, UR10, UR4 ;  /* 0x0000000a070a82a4 */ /* 0x000fe4000f8e0204 */
[----:B------:R-:W-:Y:S02]  /*57f0*/  @!UP0 UIADD3 UR11, UPT, UPT, UR11, -UR4, URZ ;  /* 0x800000040b0b8290 */ /* 0x000fe4000fffe0ff */
[----:B------:R-:W-:Y:S02]  /*5800*/  UIMAD UR7, UR43, UR8, UR38 ;  /* 0x000000082b0772a4 */ /* 0x000fe4000f8e0226 */
[----:B------:R-:W-:Y:S02]  /*5810*/  @!UP0 UIMAD UR6, UR11, UR42, UR5 ;  /* 0x0000002a0b0682a4 */ /* 0x000fe4000f8e0205 */
[----:B------:R-:W-:Y:S01]  /*5820*/  UIMAD UR4, UR54, UR9, UR37 ;  /* 0x00000009360472a4 */ /* 0x000fe2000f8e0225 */
[----:B------:R-:W-:Y:S02]  /*5830*/  @!UP0 UMOV UR5, UR10 ;  /* 0x0000000a00058c82 */ /* 0x000fe40008000000 */
[----:B------:R-:W-:Y:S02]  /*5840*/  UIMAD UR38, UR5, UR43, UR7 ;  /* 0x0000002b052672a4 */ /* 0x000fe4000f8e0207 */
[----:B------:R-:W-:Y:S11]  /*5850*/  UIMAD UR37, UR6, UR54, UR4 ;  /* 0x00000036062572a4 */ /* 0x000ff6000f8e0204 */
[----:B------:R-:W-:Y:S01]  /*5860*/  @!UPT UIADD3 URZ, UPT, UPT, URZ, URZ, URZ ;  /* 0x000000fffffff290 */ /* 0x000fe2000fffe0ff */
.L_x_91:
[----:B------:R-:W-:Y:S01]  /*5870*/  UISETP.NE.AND UP0, UPT, UR39, 0x1, UPT ;  /* 0x000000012700788c */ /* 0x000fe2000bf05270 */
[----:B------:R-:W-:Y:S01]  /*5880*/  LOP3.LUT P0, RZ, R86, 0x3f0, RZ, 0xc0, !PT ;  /* 0x000003f056ff7812 */ /* 0x000fe2000780c0ff */
[----:B------:R-:W-:Y:S01]  /*5890*/  USHF.L.U32 UR50, UR30, 0x6, URZ ;  /* 0x000000061e327899 */ /* 0x000fe200080006ff */
[----:B------:R-:W-:Y:S01]  /*58a0*/  BSSY.RECONVERGENT B6, `(.L_x_92) ;  /* 0x0000034000067945 */ /* 0x000fe20003800200 */
[----:B------:R-:W-:Y:S01]  /*58b0*/  USHF.L.U32 UR49, UR31, 0x8, URZ ;  /* 0x000000081f317899 */ /* 0x000fe200080006ff */
[----:B------:R-:W-:Y:S06]  /*58c0*/  IADD3 R88, PT, PT, R88, 0x1, RZ ;  /* 0x0000000158587810 */ /* 0x000fec0007ffe0ff */
[----:B------:R-:W2:Y:S01]  /*58d0*/  @!UP0 LDCU.128 UR12, c[0x0][0xb10] ;  /* 0x00016200ff0c87ac */ /* 0x000ea20008000c00 */
[----:B------:R-:W3:Y:S01]  /*58e0*/  @!UP0 LDCU UR5, c[0x0][0xb0c] ;  /* 0x00016180ff0587ac */ /* 0x000ee20008000800 */
[----:B------:R-:W4:Y:S01]  /*58f0*/  @!UP0 LDCU UR10, c[0x0][0xb20] ;  /* 0x00016400ff0a87ac */ /* 0x000f220008000800 */
[----:B--2---:R-:W-:Y:S02]  /*5900*/  UIMAD.WIDE.U32 UR8, UR38, UR12, URZ ;  /* 0x0000000c260872a5 */ /* 0x004fe4000f8e00ff */
[----:B------:R-:W-:Y:S02]  /*5910*/  UIMAD.WIDE.U32 UR6, UR37, UR15, URZ ;  /* 0x0000000f250672a5 */ /* 0x000fe4000f8e00ff */
[----:B------:R-:W-:Y:S03]  /*5920*/  @!UP0 UISETP.NE.AND UP1, UPT, UR14, 0x1, UPT ;  /* 0x000000010e00888c */ /* 0x000fe6000bf25270 */
[----:B------:R-:W-:Y:S01]  /*5930*/  @!UP0 UMOV UR4, UR9 ;  /* 0x0000000900048c82 */ /* 0x000fe20008000000 */
[----:B---3--:R-:W-:Y:S02]  /*5940*/  @!UP0 UISETP.NE.AND UP2, UPT, UR5, 0x1, UPT ;  /* 0x000000010500888c */ /* 0x008fe4000bf45270 */
[----:B------:R-:W-:Y:S01]  /*5950*/  @!UP0 USHF.R.U32.HI UR4, URZ, UR13, UR4 ;  /* 0x0000000dff048299 */ /* 0x000fe20008011604 */
[----:B------:R-:W-:Y:S02]  /*5960*/  @!UP0 UMOV UR6, UR7 ;  /* 0x0000000700068c82 */ /* 0x000fe40008000000 */
[----:B----4-:R-:W-:Y:S02]  /*5970*/  @!UP0 USHF.R.U32.HI UR6, URZ, UR10, UR6 ;  /* 0x0000000aff068299 */ /* 0x010fe40008011606 */
[----:B------:R-:W-:Y:S02]  /*5980*/  @!UP0 USEL UR7, UR38, UR4, !UP2 ;  /* 0x0000000426078287 */ /* 0x000fe4000d000000 */
[----:B------:R-:W-:Y:S04]  /*5990*/  @!UP0 USEL UR6, UR37, UR6, !UP1 ;  /* 0x0000000625068287 */ /* 0x000fe8000c800000 */
[----:B------:R-:W-:Y:S02]  /*59a0*/  @!UP0 UIADD3 UR4, UPT, UPT, -UR7, UR6, URZ ;  /* 0x0000000607048290 */ /* 0x000fe4000fffe1ff */
[----:B------:R-:W-:Y:S02]  /*59b0*/  @!UP0 UIADD3 UR6, UPT, UPT, UR7, -UR6, URZ ;  /* 0x8000000607068290 */ /* 0x000fe4000fffe0ff */
[----:B------:R-:W-:Y:S02]  /*59c0*/  @!UP0 UIMAD UR38, UR4, UR5, UR38 ;  /* 0x00000005042682a4 */ /* 0x000fe4000f8e0226 */
[----:B------:R-:W-:Y:S01]  /*59d0*/  @!UP0 UIMAD UR37, UR6, UR14, UR37 ;  /* 0x0000000e062582a4 */ /* 0x000fe2000f8e0225 */
[----:B------:R-:W-:Y:S11]  /*59e0*/  @!P0 BRA `(.L_x_93) ;  /* 0x00000000007c8947 */ /* 0x000ff60003800000 */
[----:B------:R-:W2:Y:S01]  /*59f0*/  LDCU.64 UR8, c[0x4][0x80] ;  /* 0x01001000ff0877ac */ /* 0x000ea20008000a00 */
[----:B------:R-:W-:Y:S01]  /*5a00*/  MOV R2, 0x0 ;  /* 0x0000000000027802 */ /* 0x000fe20000000f00 */
[----:B------:R-:W-:Y:S02]  /*5a10*/  HFMA2 R12, -RZ, RZ, 0, 5.9604644775390625e-08 ;  /* 0x00000001ff0c7431 */ /* 0x000fe400000001ff */
[----:B------:R-:W-:Y:S01]  /*5a20*/  IMAD.MOV.U32 R8, RZ, RZ, 0x70 ;  /* 0x00000070ff087424 */ /* 0x000fe200078e00ff */
[----:B------:R3:W4:Y:S01]  /*5a30*/  LDC.64 R14, c[0x4][R2] ;  /* 0x01000000020e7b82 */ /* 0x0007220000000a00 */
[----:B------:R-:W1:Y:S01]  /*5a40*/  LDCU.64 UR6, c[0x4][0x88] ;  /* 0x01001100ff0677ac */ /* 0x000e620008000a00 */
[----:B------:R-:W-:Y:S01]  /*5a50*/  IMAD.MOV.U32 R13, RZ, RZ, RZ ;  /* 0x000000ffff0d7224 */ /* 0x000fe200078e00ff */
[----:B------:R-:W1:Y:S01]  /*5a60*/  LDCU.64 UR4, c[0x4][0x8] ;  /* 0x01000100ff0477ac */ /* 0x000e620008000a00 */
[----:B--2---:R-:W-:Y:S01]  /*5a70*/  MOV R5, UR9 ;  /* 0x0000000900057c02 */ /* 0x004fe20008000f00 */
[----:B------:R-:W-:Y:S01]  /*5a80*/  IMAD.U32 R4, RZ, RZ, UR8 ;  /* 0x00000008ff047e24 */ /* 0x000fe2000f8e00ff */
[----:B-1----:R-:W-:Y:S01]  /*5a90*/  MOV R7, UR7 ;  /* 0x0000000700077c02 */ /* 0x002fe20008000f00 */
[----:B------:R-:W-:Y:S01]  /*5aa0*/  IMAD.U32 R6, RZ, RZ, UR6 ;  /* 0x00000006ff067e24 */ /* 0x000fe2000f8e00ff */
[----:B------:R-:W-:Y:S01]  /*5ab0*/  MOV R11, UR5 ;  /* 0x00000005000b7c02 */ /* 0x000fe20008000f00 */
[----:B------:R-:W-:Y:S02]  /*5ac0*/  IMAD.U32 R10, RZ, RZ, UR4 ;  /* 0x00000004ff0a7e24 */ /* 0x000fe4000f8e00ff */
[----:B------:R-:W-:Y:S07]  /*5ad0*/  LEPC R20, `(.L_x_94) ;  /* 0x000000001014794e */ /* 0x000fee0000000000 */
[----:B---345:R-:W-:Y:S05]  /*5ae0*/  CALL.ABS.NOINC R14 ;  /* 0x000000000e007343 */ /* 0x038fea0003c00000 */
.L_x_94:
[----:B------:R-:W1:Y:S01]  /*5af0*/  LDCU.64 UR8, c[0x4][0x80] ;  /* 0x01001000ff0877ac */ /* 0x000e620008000a00 */
[----:B------:R-:W2:Y:S01]  /*5b00*/  LDC.64 R2, c[0x4][R2] ;  /* 0x0100000002027b82 */ /* 0x000ea20000000a00 */
[----:B------:R-:W-:Y:S02]  /*5b10*/  HFMA2 R12, -RZ, RZ, 0, 5.9604644775390625e-08 ;  /* 0x00000001ff0c7431 */ /* 0x000fe400000001ff */
[----:B------:R-:W-:Y:S02]  /*5b20*/  IMAD.MOV.U32 R8, RZ, RZ, 0x70 ;  /* 0x00000070ff087424 */ /* 0x000fe400078e00ff */
[----:B------:R-:W-:Y:S01]  /*5b30*/  IMAD.MOV.U32 R13, RZ, RZ, RZ ;  /* 0x000000ffff0d7224 */ /* 0x000fe200078e00ff */
[----:B------:R-:W3:Y:S01]  /*5b40*/  LDCU.64 UR6, c[0x4][0x88] ;  /* 0x01001100ff0677ac */ /* 0x000ee20008000a00 */
[----:B------:R-:W4:Y:S01]  /*5b50*/  LDCU.64 UR4, c[0x4][0x8] ;  /* 0x01000100ff0477ac */ /* 0x000f220008000a00 */
[----:B-1----:R-:W-:Y:S02]  /*5b60*/  MOV R4, UR8 ;  /* 0x0000000800047c02 */ /* 0x002fe40008000f00 */
[----:B------:R-:W-:Y:S02]  /*5b70*/  MOV R5, UR9 ;  /* 0x0000000900057c02 */ /* 0x000fe40008000f00 */
[----:B---3--:R-:W-:Y:S01]  /*5b80*/  MOV R7, UR7 ;  /* 0x0000000700077c02 */ /* 0x008fe20008000f00 */
[----:B------:R-:W-:Y:S01]  /*5b90*/  IMAD.U32 R6, RZ, RZ, UR6 ;  /* 0x00000006ff067e24 */ /* 0x000fe2000f8e00ff */
[----:B----4-:R-:W-:Y:S01]  /*5ba0*/  MOV R11, UR5 ;  /* 0x00000005000b7c02 */ /* 0x010fe20008000f00 */
[----:B------:R-:W-:Y:S02]  /*5bb0*/  IMAD.U32 R10, RZ, RZ, UR4 ;  /* 0x00000004ff0a7e24 */ /* 0x000fe4000f8e00ff */
[----:B------:R-:W-:Y:S07]  /*5bc0*/  LEPC R20, `(.L_x_93) ;  /* 0x000000001014794e */ /* 0x000fee0000000000 */
[----:B--2---:R-:W-:Y:S05]  /*5bd0*/  CALL.ABS.NOINC R2 ;  /* 0x0000000002007343 */ /* 0x004fea0003c00000 */
.L_x_93:
[----:B------:R-:W-:Y:S05]  /*5be0*/  BSYNC.RECONVERGENT B6 ;  /* 0x0000000000067941 */ /* 0x000fea0003800200 */
.L_x_92:
[----:B------:R-:W-:Y:S01]  /*5bf0*/  R2UR UR4, R85 ;  /* 0x00000000550472ca */ /* 0x000fe200000e0000 */
[----:B------:R-:W-:Y:S01]  /*5c00*/  UISETP.NE.U32.AND UP0, UPT, UR62, URZ, UPT ;  /* 0x000000ff3e00728c */ /* 0x000fe2000bf05070 */
[----:B------:R-:W-:Y:S02]  /*5c10*/  ISETP.NE.U32.AND P4, PT, R78, RZ, PT ;  /* 0x000000ff4e00720c */ /* 0x000fe40003f85070 */
[----:B------:R-:W-:Y:S01]  /*5c20*/  ISETP.NE.U32.AND P2, PT, RZ, UR56, PT ;  /* 0x00000038ff007c0c */ /* 0x000fe2000bf45070 */
[----:B------:R-:W-:Y:S01]  /*5c30*/  UISETP.NE.AND.EX UP1, UPT, UR63, URZ, UPT, UP0 ;  /* 0x000000ff3f00728c */ /* 0x000fe2000bf25300 */
[----:B------:R-:W-:Y:S01]  /*5c40*/  ISETP.NE.AND.EX P4, PT, R79, RZ, PT, P4 ;  /* 0x000000ff4f00720c */ /* 0x000fe20003f85340 */
[----:B------:R-:W-:Y:S01]  /*5c50*/  UPLOP3.LUT UP0, UPT, UPT, UPT, UPT, 0x40, 0x4 ;  /* 0x000000000004789c */ /* 0x000fe20003f0e870 */
[----:B------:R-:W-:Y:S05]  /*5c60*/  ISETP.NE.AND.EX P2, PT, RZ, UR57, PT, P2 ;  /* 0x00000039ff007c0c */ /* 0x000fea000bf45320 */
[----:B------:R-:W-:Y:S06]  /*5c70*/  UISETP.NE.AND UP2, UPT, UR4, URZ, UPT ;  /* 0x000000ff0400728c */ /* 0x000fec000bf45270 */
[----:B------:R-:W-:Y:S05]  /*5c80*/  PLOP3.LUT P1, PT, PT, PT, UP2, 0x80, 0x8 ;  /* 0x000000000008781c */ /* 0x000fea0003f2f028 */
[----:B------:R-:W-:Y:S06]  /*5c90*/  @UP2 UPLOP3.LUT UP0, UPT, UPT, UPT, UP1, 0x80, 0x8 ;  /* 0x000000000008289c */ /* 0x000fec0003f0f010 */
[----:B------:R-:W-:Y:S01]  /*5ca0*/  PLOP3.LUT P0, PT, PT, PT, UP0, 0x80, 0x8 ;  /* 0x000000000008781c */ /* 0x000fe20003f0f008 */
[----:B------:R-:W-:Y:S01]  /*5cb0*/  @!UPT UIADD3 URZ, UPT, UPT, URZ, URZ, URZ ;  /* 0x000000fffffff290 */ /* 0x000fe2000fffe0ff */
[----:B------:R-:W-:Y:S11]  /*5cc0*/  BRA.U !UP1, `(.L_x_95) ;  /* 0x00000001093c7547 */ /* 0x000ff6000b800000 */
[----:B------:R-:W-:Y:S01]  /*5cd0*/  UISETP.NE.U32.AND UP0, UPT, UR56, URZ, UPT ;  /* 0x000000ff3800728c */ /* 0x000fe2000bf05070 */
[----:B-1----:R-:W-:Y:S01]  /*5ce0*/  HFMA2 R0, -RZ, RZ, 0, 5.9604644775390625e-08 ;  /* 0x00000001ff007431 */ /* 0x002fe200000001ff */
[----:B------:R-:W1:Y:S01]  /*5cf0*/  LDCU.64 UR8, c[0x0][0x358] ;  /* 0x00006b00ff0877ac */ /* 0x000e620008000a00 */
[----:B------:R-:W-:Y:S01]  /*5d00*/  IMAD.MOV.U32 R81, RZ, RZ, 0x1 ;  /* 0x00000001ff517424 */ /* 0x000fe200078e00ff */
[----:B------:R-:W-:Y:S06]  /*5d10*/  UISETP.NE.AND.EX UP0, UPT, UR57, URZ, UPT, UP0 ;  /* 0x000000ff3900728c */ /* 0x000fec000bf05300 */
        /* <DEDUP_REMOVED lines=9> */
[----:B--23--:R-:W-:Y:S02]  /*5db0*/  @!P3 IMAD.U32 R41, RZ, RZ, UR4 ;  /* 0x00000004ff29be24 */ /* 0x00cfe4000f8e00ff */
.L_x_95:
[----:B------:R-:W-:Y:S05]  /*5dc0*/  @!P4 BRA `(.L_x_96) ;  /* 0x000000000024c947 */ /* 0x000fea0003800000 */
[----:B------:R-:W-:Y:S01]  /*5dd0*/  ISETP.NE.U32.AND P3, PT, R76, RZ, PT ;  /* 0x000000ff4c00720c */ /* 0x000fe20003f65070 */
[----:B------:R-:W2:Y:S03]  /*5de0*/  LDCU.64 UR4, c[0x0][0x358] ;  /* 0x00006b00ff0477ac */ /* 0x000ea60008000a00 */
[----:B------:R-:W-:Y:S11]  /*5df0*/  ISETP.NE.AND.EX P3, PT, R77, RZ, PT, P3 ;  /* 0x000000ff4d00720c */ /* 0x000ff60003f65330 */
[----:B------:R-:W-:Y:S02]  /*5e00*/  @!UPT UIADD3 URZ, UPT, UPT, URZ, URZ, URZ ;  /* 0x000000fffffff290 */ /* 0x000fe4000fffe0ff */
[----:B------:R-:W3:Y:S01]  /*5e10*/  @P3 LDC.64 R2, c[0x0][0x8a8] ;  /* 0x00022a00ff023b82 */ /* 0x000ee20000000a00 */
[----:B-1----:R-:W-:Y:S04]  /*5e20*/  @P3 IMAD R0, R78, UR36, RZ ;  /* 0x000000244e003c24 */ /* 0x002fe8000f8e02ff */
[----:B---3--:R-:W-:Y:S05]  /*5e30*/  @P3 IMAD.WIDE R2, R0, 0x4, R2 ;  /* 0x0000000400023825 */ /* 0x008fea00078e0202 */
[----:B--2--5:R2:W5:Y:S02]  /*5e40*/  @P3 LDG.E R38, desc[UR4][R2.64] ;  /* 0x0000000402263981 */ /* 0x024564000c1e1900 */
[----:B--2---:R-:W3:Y:S02]  /*5e50*/  @!P3 LDC R38, c[0x0][0x8a0] ;  /* 0x00022800ff26bb82 */ /* 0x004ee40000000800 */
.L_x_96:
[----:B-----5:R-:W-:Y:S01]  /*5e60*/  FSETP.NEU.AND P3, PT, R41, RZ, PT ;  /* 0x000000ff2900720b */ /* 0x020fe20003f6d000 */
[----:B------:R-:W-:Y:S01]  /*5e70*/  IMAD.SHL.U32 R47, R80, 0x2, RZ ;  /* 0x00000002502f7824 */ /* 0x000fe200078e00ff */
[----:B------:R-:W-:Y:S01]  /*5e80*/  SEL R5, RZ, 0xffffffff, P2 ;  /* 0xffffffffff057807 */ /* 0x000fe20001000000 */
[----:B------:R-:W-:Y:S01]  /*5e90*/  BSSY B1, `(.L_x_97) ;  /* 0x0000044000017945 */ /* 0x000fe20003800000 */
[----:B------:R-:W-:Y:S01]  /*5ea0*/  @P1 LOP3.LUT P2, RZ, R81, 0xff, RZ, 0xc0, !PT ;  /* 0x000000ff51ff1812 */ /* 0x000fe2000784c0ff */
[----:B------:R-:W-:Y:S01]  /*5eb0*/  VIADD R97, R47, UR44 ;  /* 0x0000002c2f617c36 */ /* 0x000fe20008000000 */
[----:B------:R-:W-:Y:S01]  /*5ec0*/  @P1 SEL R2, RZ, 0xffffffff, P3 ;  /* 0xffffffffff021807 */ /* 0x000fe20001800000 */
[----:B------:R-:W-:Y:S01]  /*5ed0*/  IMAD.MOV.U32 R60, RZ, RZ, 0x1 ;  /* 0x00000001ff3c7424 */ /* 0x000fe200078e00ff */
[----:B------:R-:W-:Y:S01]  /*5ee0*/  LOP3.LUT R91, R91, 0x1, RZ, 0x3c, !PT ;  /* 0x000000015b5b7812 */ /* 0x000fe200078e3cff */
[----:B------:R-:W-:Y:S01]  /*5ef0*/  IMAD.MOV.U32 R46, RZ, RZ, RZ ;  /* 0x000000ffff2e7224 */ /* 0x000fe200078e00ff */
[----:B------:R-:W-:Y:S02]  /*5f00*/  @P0 SEL R2, R5, R2, !P2 ;  /* 0x0000000205020207 */ /* 0x000fe40005000000 */
[----:B------:R-:W-:Y:S02]  /*5f10*/  CS2R R74, SRZ ;  /* 0x00000000004a7805 */ /* 0x000fe4000001ff00 */
[----:B------:R-:W-:Y:S02]  /*5f20*/  LEA R98, R36, UR44, 0x3 ;  /* 0x0000002c24627c11 */ /* 0x000fe4000f8e18ff */
[----:B------:R-:W-:Y:S02]  /*5f30*/  CS2R R72, SRZ ;  /* 0x0000000000487805 */ /* 0x000fe4000001ff00 */
[----:B------:R-:W-:Y:S02]  /*5f40*/  @P1 LOP3.LUT R2, R2, 0x1, RZ, 0xc0, !PT ;  /* 0x0000000102021812 */ /* 0x000fe400078ec0ff */
[----:B------:R-:W-:Y:S02]  /*5f50*/  CS2R R66, SRZ ;  /* 0x0000000000427805 */ /* 0x000fe4000001ff00 */
[----:B------:R-:W-:Y:S02]  /*5f60*/  SHF.L.U32 R3, R90, 0x1f, RZ ;  /* 0x0000001f5a037819 */ /* 0x000fe400000006ff */
[----:B------:R-:W-:Y:S02]  /*5f70*/  CS2R R64, SRZ ;  /* 0x0000000000407805 */ /* 0x000fe4000001ff00 */
[----:B------:R-:W-:Y:S02]  /*5f80*/  ISETP.NE.U32.OR P6, PT, R2, 0x1, !P1 ;  /* 0x000000010200780c */ /* 0x000fe40004fc5470 */
[----:B------:R-:W-:Y:S02]  /*5f90*/  CS2R R58, SRZ ;  /* 0x00000000003a7805 */ /* 0x000fe4000001ff00 */
[----:B------:R-:W-:Y:S02]  /*5fa0*/  PLOP3.LUT P2, PT, PT, PT, UP1, 0x80, 0x8 ;  /* 0x000000000008781c */ /* 0x000fe40003f4f018 */
[----:B------:R-:W-:Y:S02]  /*5fb0*/  CS2R R56, SRZ ;  /* 0x0000000000387805 */ /* 0x000fe4000001ff00 */
[----:B------:R-:W-:Y:S02]  /*5fc0*/  LEA.HI R39, R36, R36, RZ, 0x1 ;  /* 0x0000002424277211 */ /* 0x000fe400078f08ff */
[----:B------:R-:W-:Y:S02]  /*5fd0*/  CS2R R50, SRZ ;  /* 0x0000000000327805 */ /* 0x000fe4000001ff00 */
[----:B------:R-:W-:Y:S02]  /*5fe0*/  LOP3.LUT P4, R87, R81, 0xff, RZ, 0xc0, !PT ;  /* 0x000000ff51577812 */ /* 0x000fe4000788c0ff */
[----:B------:R-:W-:Y:S02]  /*5ff0*/  CS2R R48, SRZ ;  /* 0x0000000000307805 */ /* 0x000fe4000001ff00 */
[----:B------:R-:W-:Y:S01]  /*6000*/  SEL R2, RZ, 0xffffffff, P3 ;  /* 0xffffffffff027807 */ /* 0x000fe20001800000 */
[C---:B-1----:R-:W-:Y:S01]  /*6010*/  IMAD.SHL.U32 R0, R39.reuse, 0x80, RZ ;  /* 0x0000008027007824 */ /* 0x042fe200078e00ff */
[----:B------:R-:W-:Y:S01]  /*6020*/  LOP3.LUT R39, R39, 0xffe, RZ, 0xc0, !PT ;  /* 0x00000ffe27277812 */ /* 0x000fe200078ec0ff */
[----:B------:R-:W-:Y:S01]  /*6030*/  VIADD R99, R97, 0x400 ;  /* 0x0000040061637836 */ /* 0x000fe20000000000 */
[----:B------:R-:W-:Y:S01]  /*6040*/  P2R R95, PR, RZ, 0x40 ;  /* 0x00000040ff5f7803 */ /* 0x000fe20000000000 */
[----:B------:R-:W-:Y:S01]  /*6050*/  IMAD.IADD R96, R92, 0x1, R97 ;  /* 0x000000015c607824 */ /* 0x000fe200078e0261 */
[----:B------:R-:W-:Y:S01]  /*6060*/  @P6 SHF.L.U32 R4, R91, 0x1f, RZ ;  /* 0x0000001f5b046819 */ /* 0x000fe200000006ff */
[----:B------:R-:W-:Y:S01]  /*6070*/  IMAD.IADD R39, R36, 0x1, -R39 ;  /* 0x0000000124277824 */ /* 0x000fe200078e0a27 */
[----:B------:R-:W-:Y:S02]  /*6080*/  @P2 SEL R2, R5, R2, !P4 ;  /* 0x0000000205022207 */ /* 0x000fe40006000000 */
[----:B------:R-:W1:Y:S01]  /*6090*/  @P6 SYNCS.PHASECHK.TRANS64.TRYWAIT P1, [UR44+0x40], R4 ;  /* 0x00004004ff0065a7 */ /* 0x000e62000802112c */
[----:B------:R-:W-:Y:S02]  /*60a0*/  LOP3.LUT R0, R0, 0xffffff00, RZ, 0xc0, !PT ;  /* 0xffffff0000007812 */ /* 0x000fe400078ec0ff */
[----:B------:R-:W-:Y:S03]  /*60b0*/  LOP3.LUT R2, R2, 0x1, RZ, 0xc0, !PT ;  /* 0x0000000102027812 */ /* 0x000fe600078ec0ff */
[----:B------:R-:W-:Y:S01]  /*60c0*/  IMAD.IADD R0, R37, 0x1, R0 ;  /* 0x0000000125007824 */ /* 0x000fe200078e0200 */
[----:B------:R-:W-:Y:S03]  /*60d0*/  ISETP.NE.U32.AND P5, PT, R2, 0x1, PT ;  /* 0x000000010200780c */ /* 0x000fe60003fa5070 */
[----:B------:R-:W-:Y:S01]  /*60e0*/  IMAD R39, R39, 0x100000, R0 ;  /* 0x0010000027277824 */ /* 0x000fe200078e0200 */
[----:B------:R-:W-:Y:S01]  /*60f0*/  P2R R61, PR, RZ, 0x20 ;  /* 0x00000020ff3d7803 */ /* 0x000fe20000000000 */
[----:B------:R2:W4:Y:S01]  /*6100*/  SYNCS.PHASECHK.TRANS64.TRYWAIT P0, [R98+URZ+0xb0], R3 ;  /* 0x0000b003620075a7 */ /* 0x00052200080011ff */
[----:B-1----:R-:W-:Y:S01]  /*6110*/  @P6 SEL R60, RZ, 0x1, !P1 ;  /* 0x00000001ff3c6807 */ /* 0x002fe20004800000 */
[----:B--2---:R-:W-:Y:S06]  /*6120*/  @!P6 BRA `(.L_x_98) ;  /* 0x000000000068e947 */ /* 0x004fec0003800000 */
[C---:B------:R-:W-:Y:S01]  /*6130*/  @P5 IMAD R5, R93.reuse, 0x2, R99 ;  /* 0x000000025d055824 */ /* 0x040fe200078e0263 */
[----:B------:R-:W-:Y:S01]  /*6140*/  ISETP.NE.AND P1, PT, R60, RZ, PT ;  /* 0x000000ff3c00720c */ /* 0x000fe20003f25270 */
[----:B------:R-:W-:Y:S01]  /*6150*/  @P5 IMAD R2, R93, 0x2, R97 ;  /* 0x000000025d025824 */ /* 0x000fe200078e0261 */
[----:B------:R-:W-:Y:S01]  /*6160*/  BSSY B0, `(.L_x_99) ;  /* 0x000000e000007945 */ /* 0x000fe20003800000 */
[----:B------:R-:W-:Y:S01]  /*6170*/  IMAD.MOV.U32 R74, RZ, RZ, RZ ;  /* 0x000000ffff4a7224 */ /* 0x000fe200078e00ff */
[----:B------:R-:W-:Y:S01]  /*6180*/  CS2R R66, SRZ ;  /* 0x0000000000427805 */ /* 0x000fe2000001ff00 */
[----:B------:R-:W-:Y:S01]  /*6190*/  @P5 IMAD.IADD R4, R92, 0x1, R5 ;  /* 0x000000015c045824 */ /* 0x000fe200078e0205 */
[----:B------:R-:W-:Y:S02]  /*61a0*/  CS2R R64, SRZ ;  /* 0x0000000000407805 */ /* 0x000fe4000001ff00 */
[----:B------:R-:W-:Y:S02]  /*61b0*/  CS2R R72, SRZ ;  /* 0x0000000000487805 */ /* 0x000fe4000001ff00 */
[----:B------:R-:W-:Y:S02]  /*61c0*/  CS2R R50, SRZ ;  /* 0x0000000000327805 */ /* 0x000fe4000001ff00 */
[----:B------:R-:W-:Y:S02]  /*61d0*/  CS2R R48, SRZ ;  /* 0x0000000000307805 */ /* 0x000fe4000001ff00 */
[----:B------:R-:W-:Y:S02]  /*61e0*/  CS2R R58, SRZ ;  /* 0x00000000003a7805 */ /* 0x000fe4000001ff00 */
[----:B------:R-:W-:Y:S01]  /*61f0*/  CS2R R56, SRZ ;  /* 0x0000000000387805 */ /* 0x000fe2000001ff00 */
[----:B------:R-:W-:Y:S06]  /*6200*/  @P1 BRA `(.L_x_100) ;  /* 0x00000000000c1947 */ /* 0x000fec0003800000 */
[----:B------:R-:W-:Y:S04]  /*6210*/  SHF.L.U32 R5, R91, 0x1f, RZ ;  /* 0x0000001f5b057819 */ /* 0x000fe800000006ff */
[----:B------:R-:W1:Y:S02]  /*6220*/  SYNCS.PHASECHK.TRANS64.TRYWAIT P1, [UR44+0x40], R5 ;  /* 0x00004005ff0075a7 */ /* 0x000e64000802112c */
[----:B-1----:R-:W-:Y:S05]  /*6230*/  @!P1 BRA `(.L_x_101) ;  /* 0x0000003c00989947 */ /* 0x002fea0003800000 */
.L_x_100:
[----:B------:R-:W-:Y:S05]  /*6240*/  BSYNC B0 ;  /* 0x0000000000007941 */ /* 0x000fea0003800000 */
.L_x_99:
[----:B------:R-:W-:Y:S01]  /*6250*/  ISETP.NE.AND P1, PT, R61, RZ, PT ;  /* 0x000000ff3d00720c */ /* 0x000fe20003f25270 */
[----:B------:R-:W-:Y:S11]  /*6260*/  HFMA2 R46, -RZ, RZ, 0, 5.9604644775390625e-08 ;  /* 0x00000001ff2e7431 */ /* 0x000ff600000001ff */
[----:B------:R-:W-:Y:S01]  /*6270*/  @!UPT UIADD3 URZ, UPT, UPT, URZ, URZ, URZ ;  /* 0x000000fffffff290 */ /* 0x000fe2000fffe0ff */
[----:B------:R-:W-:Y:S05]  /*6280*/  @P1 WARPSYNC.ALL ;  /* 0x0000000000001948 */ /* 0x000fea0003800000 */
[----:B------:R2:W1:Y:S04]  /*6290*/  @P1 LDSM.16.M88.4 R64, [R2+0x400] ;  /* 0x000400000240183b */ /* 0x0004680000000200 */
[----:B------:R2:W1:Y:S04]  /*62a0*/  @P1 LDSM.16.M88.4 R72, [R4] ;  /* 0x000000000448183b */ /* 0x0004680000000200 */
[----:B------:R2:W1:Y:S04]  /*62b0*/  @P1 LDSM.16.M88.4 R48, [R47+UR44+0x400] ;  /* 0x0004002c2f30183b */ /* 0x0004680008000200 */
[----:B------:R2:W1:Y:S02]  /*62c0*/  @P1 LDSM.16.M88.4 R56, [R96+0x400] ;  /* 0x000400006038183b */ /* 0x0004640000000200 */
.L_x_98:
[----:B------:R-:W-:Y:S05]  /*62d0*/  BSYNC B1 ;  /* 0x0000000000017941 */ /* 0x000fea0003800000 */
.L_x_97:
[----:B-1----:R-:W-:Y:S04]  /*62e0*/  SHF.R.U32.HI R5, RZ, 0x15, R39 ;  /* 0x00000015ff057819 */ /* 0x002fe80000011627 */
[----:B------:R-:W-:Y:S01]  /*62f0*/  LOP3.LUT P1, RZ, R5, 0x3, R82, 0x48, !PT ;  /* 0x0000000305ff7812 */ /* 0x000fe20007824852 */
[----:B------:R-:W-:Y:S01]  /*6300*/  @!UPT UIADD3 URZ, UPT, UPT, URZ, URZ, URZ ;  /* 0x000000fffffff290 */ /* 0x000fe2000fffe0ff */
[----:B----4-:R-:W-:Y:S11]  /*6310*/  @P0 BRA `(.L_x_102) ;  /* 0x0000000000080947 */ /* 0x010ff60003800000 */
[----:B------:R-:W1:Y:S02]  /*6320*/  SYNCS.PHASECHK.TRANS64.TRYWAIT P0, [R98+URZ+0xb0], R3 ;  /* 0x0000b003620075a7 */ /* 0x000e6400080011ff */
[----:B-1----:R-:W-:Y:S05]  /*6330*/  @!P0 BRA `(.L_x_103) ;  /* 0x0000003c00708947 */ /* 0x002fea0003800000 */
.L_x_102:
[----:B------:R-:W-:Y:S05]  /*6340*/  @!P1 BRA `(.L_x_104) ;  /* 0x0000000000409947 */ /* 0x000fea0003800000 */
[----:B------:R-:W4:Y:S01]  /*6350*/  LDCU.64 UR8, c[0x4][0x70] ;  /* 0x01000e00ff0877ac */ /* 0x000f220008000a00 */
[----:B-1----:R-:W-:Y:S01]  /*6360*/  MOV R3, 0x0 ;  /* 0x0000000000037802 */ /* 0x002fe20000000f00 */
[----:B------:R-:W-:Y:S02]  /*6370*/  HFMA2 R12, -RZ, RZ, 0, 5.9604644775390625e-08 ;  /* 0x00000001ff0c7431 */ /* 0x000fe400000001ff */
[----:B------:R-:W-:Y:S02]  /*6380*/  IMAD.MOV.U32 R8, RZ, RZ, 0x192 ;  /* 0x00000192ff087424 */ /* 0x000fe400078e00ff */
[----:B------:R-:W-:Y:S01]  /*6390*/  IMAD.MOV.U32 R13, RZ, RZ, RZ ;  /* 0x000000ffff0d7224 */ /* 0x000fe200078e00ff */
[----:B------:R-:W1:Y:S01]  /*63a0*/  LDCU.64 UR6, c[0x4][0x78] ;  /* 0x01000f00ff0677ac */ /* 0x000e620008000a00 */
[----:B--2---:R-:W2:Y:S01]  /*63b0*/  LDC.64 R2, c[0x4][R3] ;  /* 0x0100000003027b82 */ /* 0x004ea20000000a00 */
[----:B------:R-:W5:Y:S01]  /*63c0*/  LDCU.64 UR4, c[0x4][0x10] ;  /* 0x01000200ff0477ac */ /* 0x000f620008000a00 */
[----:B----4-:R-:W-:Y:S01]  /*63d0*/  MOV R5, UR9 ;  /* 0x0000000900057c02 */ /* 0x010fe20008000f00 */
[----:B------:R-:W-:Y:S01]  /*63e0*/  IMAD.U32 R4, RZ, RZ, UR8 ;  /* 0x00000008ff047e24 */ /* 0x000fe2000f8e00ff */
[----:B-1----:R-:W-:Y:S01]  /*63f0*/  MOV R7, UR7 ;  /* 0x0000000700077c02 */ /* 0x002fe20008000f00 */
[----:B------:R-:W-:Y:S01]  /*6400*/  IMAD.U32 R6, RZ, RZ, UR6 ;  /* 0x00000006ff067e24 */ /* 0x000fe2000f8e00ff */
[----:B-----5:R-:W-:Y:S01]  /*6410*/  MOV R11, UR5 ;  /* 0x00000005000b7c02 */ /* 0x020fe20008000f00 */
[----:B------:R-:W-:Y:S02]  /*6420*/  IMAD.U32 R10, RZ, RZ, UR4 ;  /* 0x00000004ff0a7e24 */ /* 0x000fe4000f8e00ff */
[----:B------:R-:W-:Y:S07]  /*6430*/  LEPC R20, `(.L_x_104) ;  /* 0x000000001014794e */ /* 0x000fee0000000000 */
[----:B--23--:R-:W-:Y:S05]  /*6440*/  CALL.ABS.NOINC R2 ;  /* 0x0000000002007343 */ /* 0x00cfea0003c00000 */
.L_x_104:
[----:B------:R-:W-:Y:S05]  /*6450*/  WARPSYNC.ALL ;  /* 0x0000000000007948 */ /* 0x000fea0003800000 */
[----:B------:R-:W-:Y:S01]  /*6460*/  R2UR UR4, R39 ;  /* 0x00000000270472ca */ /* 0x000fe200000e0000 */
[--C-:B------:R-:W-:Y:S01]  /*6470*/  HADD2.F32 R40, -RZ, R48.reuse.H0_H0 ;  /* 0x20000030ff287230 */ /* 0x100fe20000004100 */
[----:B------:R-:W-:Y:S01]  /*6480*/  SHF.L.U32 R62, R93, 0x1, RZ ;  /* 0x000000015d3e7819 */ /* 0x000fe200000006ff */
[----:B------:R-:W-:Y:S01]  /*6490*/  HADD2.F32 R43, -RZ, R48.H1_H1 ;  /* 0x30000030ff2b7230 */ /* 0x000fe20000004100 */
[----:B------:R-:W-:Y:S01]  /*64a0*/  ISETP.NE.AND P0, PT, R94, RZ, PT ;  /* 0x000000ff5e00720c */ /* 0x000fe20003f05270 */
[----:B------:R-:W-:Y:S01]  /*64b0*/  HADD2.F32 R42, -RZ, R49.H0_H0 ;  /* 0x20000031ff2a7230 */ /* 0x000fe20000004100 */
[----:B------:R-:W-:Y:S01]  /*64c0*/  IADD3 R99, PT, PT, R99, R62, RZ ;  /* 0x0000003e63637210 */ /* 0x000fe20007ffe0ff */
[----:B------:R-:W-:Y:S01]  /*64d0*/  HADD2.F32 R45, -RZ, R51.H0_H0 ;  /* 0x20000033ff2d7230 */ /* 0x000fe20000004100 */
[----:B------:R-:W-:Y:S02]  /*64e0*/  BSSY.RECONVERGENT B0, `(.L_x_105) ;  /* 0x0000085000007945 */ /* 0x000fe40003800200 */
[----:B------:R-:W-:Y:S03]  /*64f0*/  IADD3 R100, PT, PT, R92, R99, RZ ;  /* 0x000000635c647210 */ /* 0x000fe60007ffe0ff */
[----:B--2---:R-:W3:Y:S02]  /*6500*/  LDTM.16dp256bit.x8 R4, tmem[UR4] ;  /* 0x00000004000479ee */ /* 0x004ee400081a0000 */
[C---:B---3--:R-:W-:Y:S01]  /*6510*/  FMUL R0, R38.reuse, R4 ;  /* 0x0000000426007220 */ /* 0x048fe20000400000 */
[C---:B------:R-:W-:Y:S01]  /*6520*/  FMUL R2, R38.reuse, R5 ;  /* 0x0000000526027220 */ /* 0x040fe20000400000 */
[C---:B-1----:R-:W-:Y:S01]  /*6530*/  FMUL R3, R38.reuse, R6 ;  /* 0x0000000626037220 */ /* 0x042fe20000400000 */
[C---:B------:R-:W-:Y:S01]  /*6540*/  FMUL R7, R38.reuse, R7 ;  /* 0x0000000726077220 */ /* 0x040fe20000400000 */
[C---:B------:R-:W-:Y:S01]  /*6550*/  FFMA R0, R41.reuse, R40, R0 ;  /* 0x0000002829007223 */ /* 0x040fe20000000000 */
[----:B------:R-:W-:Y:S02]  /*6560*/  HADD2.F32 R40, -RZ, R49.H1_H1 ;  /* 0x30000031ff287230 */ /* 0x000fe40000004100 */
[C---:B------:R-:W-:Y:S01]  /*6570*/  FFMA R2, R41.reuse, R43, R2 ;  /* 0x0000002b29027223 */ /* 0x040fe20000000002 */
[C---:B------:R-:W-:Y:S01]  /*6580*/  FFMA R3, R41.reuse, R42, R3 ;  /* 0x0000002a29037223 */ /* 0x040fe20000000003 */
[--C-:B------:R-:W-:Y:S02]  /*6590*/  HADD2.F32 R43, -RZ, R50.reuse.H0_H0 ;  /* 0x20000032ff2b7230 */ /* 0x100fe40000004100 */
[----:B------:R-:W-:Y:S01]  /*65a0*/  FMUL R4, R38, R8 ;  /* 0x0000000826047220 */ /* 0x000fe20000400000 */
[----:B------:R-:W-:Y:S01]  /*65b0*/  HADD2.F32 R42, -RZ, R50.H1_H1 ;  /* 0x30000032ff2a7230 */ /* 0x000fe20000004100 */
[----:B------:R-:W-:Y:S01]  /*65c0*/  F2FP.F16.F32.PACK_AB R52, R2, R0 ;  /* 0x000000000234723e */ /* 0x000fe200000000ff */
[C---:B------:R-:W-:Y:S01]  /*65d0*/  FFMA R7, R41.reuse, R40, R7 ;  /* 0x0000002829077223 */ /* 0x040fe20000000007 */
[----:B------:R-:W-:Y:S01]  /*65e0*/  FFMA R4, R41, R43, R4 ;  /* 0x0000002b29047223 */ /* 0x000fe20000000004 */
[C---:B------:R-:W-:Y:S01]  /*65f0*/  FMUL R5, R38.reuse, R9 ;  /* 0x0000000926057220 */ /* 0x040fe20000400000 */
[C---:B------:R-:W-:Y:S01]  /*6600*/  FMUL R6, R38.reuse, R10 ;  /* 0x0000000a26067220 */ /* 0x040fe20000400000 */
[----:B------:R-:W-:Y:S01]  /*6610*/  HADD2.F32 R40, -RZ, R51.H1_H1 ;  /* 0x30000033ff287230 */ /* 0x000fe20000004100 */
[----:B------:R-:W-:Y:S01]  /*6620*/  F2FP.F16.F32.PACK_AB R53, R7, R3 ;  /* 0x000000030735723e */ /* 0x000fe200000000ff */
[C---:B------:R-:W-:Y:S01]  /*6630*/  FFMA R5, R41.reuse, R42, R5 ;  /* 0x0000002a29057223 */ /* 0x040fe20000000005 */
[----:B------:R-:W-:Y:S01]  /*6640*/  FFMA R6, R41, R45, R6 ;  /* 0x0000002d29067223 */ /* 0x000fe20000000006 */
[C---:B------:R-:W-:Y:S01]  /*6650*/  FMUL R11, R38.reuse, R11 ;  /* 0x0000000b260b7220 */ /* 0x040fe20000400000 */
[--C-:B------:R-:W-:Y:S02]  /*6660*/  HADD2.F32 R43, -RZ, R56.reuse.H0_H0 ;  /* 0x20000038ff2b7230 */ /* 0x100fe40000004100 */
[C---:B------:R-:W-:Y:S01]  /*6670*/  FMUL R8, R38.reuse, R12 ;  /* 0x0000000c26087220 */ /* 0x040fe20000400000 */
[----:B------:R-:W-:Y:S01]  /*6680*/  F2FP.F16.F32.PACK_AB R54, R5, R4 ;  /* 0x000000040536723e */ /* 0x000fe200000000ff */
[C---:B------:R-:W-:Y:S01]  /*6690*/  FFMA R11, R41.reuse, R40, R11 ;  /* 0x00000028290b7223 */ /* 0x040fe2000000000b */
[----:B------:R-:W-:Y:S02]  /*66a0*/  HADD2.F32 R40, -RZ, R56.H1_H1 ;  /* 0x30000038ff287230 */ /* 0x000fe40000004100 */
[----:B------:R-:W-:Y:S01]  /*66b0*/  FFMA R8, R41, R43, R8 ;  /* 0x0000002b29087223 */ /* 0x000fe20000000008 */
[C---:B------:R-:W-:Y:S01]  /*66c0*/  FMUL R9, R38.reuse, R13 ;  /* 0x0000000d26097220 */ /* 0x040fe20000400000 */
[--C-:B------:R-:W-:Y:S01]  /*66d0*/  HADD2.F32 R45, -RZ, R57.reuse.H0_H0 ;  /* 0x20000039ff2d7230 */ /* 0x100fe20000004100 */
[----:B------:R-:W-:Y:S01]  /*66e0*/  F2FP.F16.F32.PACK_AB R55, R11, R6 ;  /* 0x000000060b37723e */ /* 0x000fe200000000ff */
[C---:B------:R-:W-:Y:S01]  /*66f0*/  FMUL R10, R38.reuse, R14 ;  /* 0x0000000e260a7220 */ /* 0x040fe20000400000 */
[----:B------:R-:W-:Y:S02]  /*6700*/  HADD2.F32 R42, -RZ, R57.H1_H1 ;  /* 0x30000039ff2a7230 */ /* 0x000fe40000004100 */
[C---:B------:R-:W-:Y:S01]  /*6710*/  FFMA R9, R41.reuse, R40, R9 ;  /* 0x0000002829097223 */ /* 0x040fe20000000009 */
[C---:B------:R-:W-:Y:S01]  /*6720*/  FMUL R15, R38.reuse, R15 ;  /* 0x0000000f260f7220 */ /* 0x040fe20000400000 */
[----:B------:R1:W-:Y:S01]  /*6730*/  STSM.16.M88.4 [R97+0x400], R52 ;  /* 0x0004003461007844 */ /* 0x0003e20000000200 */
[----:B------:R-:W-:Y:S01]  /*6740*/  FFMA R10, R41, R45, R10 ;  /* 0x0000002d290a7223 */ /* 0x000fe2000000000a */
[--C-:B------:R-:W-:Y:S01]  /*6750*/  HADD2.F32 R40, -RZ, R58.reuse.H0_H0 ;  /* 0x2000003aff287230 */ /* 0x100fe20000004100 */
[----:B------:R-:W-:Y:S01]  /*6760*/  F2FP.F16.F32.PACK_AB R68, R9, R8 ;  /* 0x000000080944723e */ /* 0x000fe200000000ff */
[----:B------:R-:W-:Y:S01]  /*6770*/  FFMA R15, R41, R42, R15 ;  /* 0x0000002a290f7223 */ /* 0x000fe2000000000f */
[C---:B------:R-:W-:Y:S01]  /*6780*/  FMUL R12, R38.reuse, R16 ;  /* 0x00000010260c7220 */ /* 0x040fe20000400000 */
[----:B------:R-:W-:Y:S02]  /*6790*/  HADD2.F32 R42, -RZ, R58.H1_H1 ;  /* 0x3000003aff2a7230 */ /* 0x000fe40000004100 */
[C---:B------:R-:W-:Y:S01]  /*67a0*/  FMUL R13, R38.reuse, R17 ;  /* 0x00000011260d7220 */ /* 0x040fe20000400000 */
[--C-:B------:R-:W-:Y:S01]  /*67b0*/  HADD2.F32 R43, -RZ, R59.reuse.H0_H0 ;  /* 0x2000003bff2b7230 */ /* 0x100fe20000004100 */
[----:B------:R-:W-:Y:S01]  /*67c0*/  F2FP.F16.F32.PACK_AB R69, R15, R10 ;  /* 0x0000000a0f45723e */ /* 0x000fe200000000ff */
[C---:B------:R-:W-:Y:S01]  /*67d0*/  FFMA R12, R41.reuse, R40, R12 ;  /* 0x00000028290c7223 */ /* 0x040fe2000000000c */
[----:B------:R-:W-:Y:S01]  /*67e0*/  FFMA R13, R41, R42, R13 ;  /* 0x0000002a290d7223 */ /* 0x000fe2000000000d */
[C---:B------:R-:W-:Y:S01]  /*67f0*/  FMUL R14, R38.reuse, R18 ;  /* 0x00000012260e7220 */ /* 0x040fe20000400000 */
[----:B------:R-:W-:Y:S02]  /*6800*/  HADD2.F32 R40, -RZ, R59.H1_H1 ;  /* 0x3000003bff287230 */ /* 0x000fe40000004100 */
[C---:B------:R-:W-:Y:S01]  /*6810*/  FMUL R19, R38.reuse, R19 ;  /* 0x0000001326137220 */ /* 0x040fe20000400000 */
[C---:B------:R-:W-:Y:S01]  /*6820*/  FMUL R16, R38.reuse, R20 ;  /* 0x0000001426107220 */ /* 0x040fe20000400000 */
[----:B------:R-:W-:Y:S01]  /*6830*/  F2FP.F16.F32.PACK_AB R70, R13, R12 ;  /* 0x0000000c0d46723e */ /* 0x000fe200000000ff */
[C---:B------:R-:W-:Y:S01]  /*6840*/  FFMA R14, R41.reuse, R43, R14 ;  /* 0x0000002b290e7223 */ /* 0x040fe2000000000e */
[--C-:B------:R-:W-:Y:S02]  /*6850*/  HADD2.F32 R43, -RZ, R64.reuse.H0_H0 ;  /* 0x20000040ff2b7230 */ /* 0x100fe40000004100 */
[C---:B------:R-:W-:Y:S01]  /*6860*/  FFMA R19, R41.reuse, R40, R19 ;  /* 0x0000002829137223 */ /* 0x040fe20000000013 */
[----:B------:R-:W-:Y:S02]  /*6870*/  HADD2.F32 R42, -RZ, R64.H1_H1 ;  /* 0x30000040ff2a7230 */ /* 0x000fe40000004100 */
[C---:B------:R-:W-:Y:S01]  /*6880*/  FMUL R17, R38.reuse, R21 ;  /* 0x0000001526117220 */ /* 0x040fe20000400000 */
[--C-:B------:R-:W-:Y:S02]  /*6890*/  HADD2.F32 R45, -RZ, R65.reuse.H0_H0 ;  /* 0x20000041ff2d7230 */ /* 0x100fe40000004100 */
[----:B------:R-:W-:Y:S01]  /*68a0*/  FFMA R16, R41, R43, R16 ;  /* 0x0000002b29107223 */ /* 0x000fe20000000010 */
[----:B------:R-:W-:Y:S01]  /*68b0*/  F2FP.F16.F32.PACK_AB R71, R19, R14 ;  /* 0x0000000e1347723e */ /* 0x000fe200000000ff */
[----:B------:R-:W-:Y:S01]  /*68c0*/  FFMA R17, R41, R42, R17 ;  /* 0x0000002a29117223 */ /* 0x000fe20000000011 */
[C---:B------:R-:W-:Y:S01]  /*68d0*/  FMUL R18, R38.reuse, R22 ;  /* 0x0000001626127220 */ /* 0x040fe20000400000 */
[----:B------:R-:W-:Y:S02]  /*68e0*/  HADD2.F32 R40, -RZ, R65.H1_H1 ;  /* 0x30000041ff287230 */ /* 0x000fe40000004100 */
[C---:B------:R-:W-:Y:S01]  /*68f0*/  FMUL R23, R38.reuse, R23 ;  /* 0x0000001726177220 */ /* 0x040fe20000400000 */
[----:B------:R1:W-:Y:S01]  /*6900*/  STSM.16.M88.4 [R96+0x400], R68 ;  /* 0x0004004460007844 */ /* 0x0003e20000000200 */
[----:B------:R-:W-:Y:S01]  /*6910*/  F2FP.F16.F32.PACK_AB R104, R17, R16 ;  /* 0x000000101168723e */ /* 0x000fe200000000ff */
[C---:B------:R-:W-:Y:S01]  /*6920*/  FFMA R18, R41.reuse, R45, R18 ;  /* 0x0000002d29127223 */ /* 0x040fe20000000012 */
[----:B------:R-:W-:Y:S01]  /*6930*/  FFMA R23, R41, R40, R23 ;  /* 0x0000002829177223 */ /* 0x000fe20000000017 */
[--C-:B------:R-:W-:Y:S02]  /*6940*/  HADD2.F32 R43, -RZ, R66.reuse.H0_H0 ;  /* 0x20000042ff2b7230 */ /* 0x100fe40000004100 */
[C---:B------:R-:W-:Y:S01]  /*6950*/  FMUL R20, R38.reuse, R24 ;  /* 0x0000001826147220 */ /* 0x040fe20000400000 */
[----:B------:R-:W-:Y:S02]  /*6960*/  HADD2.F32 R40, -RZ, R66.H1_H1 ;  /* 0x30000042ff287230 */ /* 0x000fe40000004100 */
[C---:B------:R-:W-:Y:S01]  /*6970*/  FMUL R21, R38.reuse, R25 ;  /* 0x0000001926157220 */ /* 0x040fe20000400000 */
[--C-:B------:R-:W-:Y:S01]  /*6980*/  HADD2.F32 R45, -RZ, R67.reuse.H0_H0 ;  /* 0x20000043ff2d7230 */ /* 0x100fe20000004100 */
[----:B------:R-:W-:Y:S01]  /*6990*/  F2FP.F16.F32.PACK_AB R105, R23, R18 ;  /* 0x000000121769723e */ /* 0x000fe200000000ff */
[C---:B------:R-:W-:Y:S01]  /*69a0*/  FFMA R20, R41.reuse, R43, R20 ;  /* 0x0000002b29147223 */ /* 0x040fe20000000014 */
[C---:B------:R-:W-:Y:S01]  /*69b0*/  FFMA R21, R41.reuse, R40, R21 ;  /* 0x0000002829157223 */ /* 0x040fe20000000015 */
[C---:B------:R-:W-:Y:S01]  /*69c0*/  FMUL R22, R38.reuse, R26 ;  /* 0x0000001a26167220 */ /* 0x040fe20000400000 */
[----:B------:R-:W-:Y:S02]  /*69d0*/  HADD2.F32 R42, -RZ, R67.H1_H1 ;  /* 0x30000043ff2a7230 */ /* 0x000fe40000004100 */
[C---:B------:R-:W-:Y:S01]  /*69e0*/  FMUL R27, R38.reuse, R27 ;  /* 0x0000001b261b7220 */ /* 0x040fe20000400000 */
[--C-:B------:R-:W-:Y:S02]  /*69f0*/  HADD2.F32 R40, -RZ, R72.reuse.H0_H0 ;  /* 0x20000048ff287230 */ /* 0x100fe40000004100 */
[C---:B------:R-:W-:Y:S01]  /*6a00*/  FFMA R22, R41.reuse, R45, R22 ;  /* 0x0000002d29167223 */ /* 0x040fe20000000016 */
[C---:B------:R-:W-:Y:S01]  /*6a10*/  FMUL R24, R38.reuse, R28 ;  /* 0x0000001c26187220 */ /* 0x040fe20000400000 */
[C---:B------:R-:W-:Y:S01]  /*6a20*/  FFMA R27, R41.reuse, R42, R27 ;  /* 0x0000002a291b7223 */ /* 0x040fe2000000001b */
[----:B------:R-:W-:Y:S02]  /*6a30*/  HADD2.F32 R42, -RZ, R72.H1_H1 ;  /* 0x30000048ff2a7230 */ /* 0x000fe40000004100 */
[C---:B------:R-:W-:Y:S01]  /*6a40*/  FMUL R25, R38.reuse, R29 ;  /* 0x0000001d26197220 */ /* 0x040fe20000400000 */
[--C-:B------:R-:W-:Y:S02]  /*6a50*/  HADD2.F32 R43, -RZ, R73.reuse.H0_H0 ;  /* 0x20000049ff2b7230 */ /* 0x100fe40000004100 */
[C---:B------:R-:W-:Y:S01]  /*6a60*/  FMUL R26, R38.reuse, R30 ;  /* 0x0000001e261a7220 */ /* 0x040fe20000400000 */
[C---:B------:R-:W-:Y:S01]  /*6a70*/  FFMA R24, R41.reuse, R40, R24 ;  /* 0x0000002829187223 */ /* 0x040fe20000000018 */
[----:B------:R-:W-:Y:S02]  /*6a80*/  HADD2.F32 R40, -RZ, R73.H1_H1 ;  /* 0x30000049ff287230 */ /* 0x000fe40000004100 */
[C---:B------:R-:W-:Y:S01]  /*6a90*/  FFMA R25, R41.reuse, R42, R25 ;  /* 0x0000002a29197223 */ /* 0x040fe20000000019 */
[C---:B------:R-:W-:Y:S01]  /*6aa0*/  FMUL R31, R38.reuse, R31 ;  /* 0x0000001f261f7220 */ /* 0x040fe20000400000 */
[C---:B------:R-:W-:Y:S01]  /*6ab0*/  FFMA R26, R41.reuse, R43, R26 ;  /* 0x0000002b291a7223 */ /* 0x040fe2000000001a */
[--C-:B------:R-:W-:Y:S02]  /*6ac0*/  HADD2.F32 R43, -RZ, R74.reuse.H0_H0 ;  /* 0x2000004aff2b7230 */ /* 0x100fe40000004100 */
[C---:B------:R-:W-:Y:S01]  /*6ad0*/  FMUL R28, R38.reuse, R32 ;  /* 0x00000020261c7220 */ /* 0x040fe20000400000 */
[----:B------:R-:W-:Y:S02]  /*6ae0*/  HADD2.F32 R42, -RZ, R74.H1_H1 ;  /* 0x3000004aff2a7230 */ /* 0x000fe40000004100 */
[C---:B------:R-:W-:Y:S01]  /*6af0*/  FFMA R31, R41.reuse, R40, R31 ;  /* 0x00000028291f7223 */ /* 0x040fe2000000001f */
[C---:B------:R-:W-:Y:S01]  /*6b00*/  FMUL R29, R38.reuse, R33 ;  /* 0x00000021261d7220 */ /* 0x040fe20000400000 */
[--C-:B------:R-:W-:Y:S02]  /*6b10*/  HADD2.F32 R45, -RZ, R75.reuse.H0_H0 ;  /* 0x2000004bff2d7230 */ /* 0x100fe40000004100 */
[C---:B------:R-:W-:Y:S01]  /*6b20*/  FMUL R30, R38.reuse, R34 ;  /* 0x00000022261e7220 */ /* 0x040fe20000400000 */
[----:B------:R-:W-:Y:S02]  /*6b30*/  HADD2.F32 R40, -RZ, R75.H1_H1 ;  /* 0x3000004bff287230 */ /* 0x000fe40000004100 */
[----:B------:R-:W-:Y:S01]  /*6b40*/  FMUL R35, R38, R35 ;  /* 0x0000002326237220 */ /* 0x000fe20000400000 */
[C---:B------:R-:W-:Y:S01]  /*6b50*/  FFMA R28, R41.reuse, R43, R28 ;  /* 0x0000002b291c7223 */ /* 0x040fe2000000001c */
[C---:B------:R-:W-:Y:S01]  /*6b60*/  FFMA R29, R41.reuse, R42, R29 ;  /* 0x0000002a291d7223 */ /* 0x040fe2000000001d */
[C---:B------:R-:W-:Y:S01]  /*6b70*/  FFMA R30, R41.reuse, R45, R30 ;  /* 0x0000002d291e7223 */ /* 0x040fe2000000001e */
[----:B------:R-:W-:Y:S01]  /*6b80*/  FFMA R35, R41, R40, R35 ;  /* 0x0000002829237223 */ /* 0x000fe20000000023 */
[----:B------:R-:W-:Y:S02]  /*6b90*/  F2FP.F16.F32.PACK_AB R106, R21, R20 ;  /* 0x00000014156a723e */ /* 0x000fe400000000ff */
[----:B------:R-:W-:Y:S02]  /*6ba0*/  F2FP.F16.F32.PACK_AB R107, R27, R22 ;  /* 0x000000161b6b723e */ /* 0x000fe400000000ff */
[----:B------:R-:W-:Y:S02]  /*6bb0*/  F2FP.F16.F32.PACK_AB R108, R25, R24 ;  /* 0x00000018196c723e */ /* 0x000fe400000000ff */
[----:B------:R-:W-:Y:S01]  /*6bc0*/  F2FP.F16.F32.PACK_AB R109, R31, R26 ;  /* 0x0000001a1f6d723e */ /* 0x000fe200000000ff */
[----:B------:R1:W-:Y:S01]  /*6bd0*/  STSM.16.M88.4 [R99], R104 ;  /* 0x0000006863007844 */ /* 0x0003e20000000200 */
[----:B------:R-:W-:Y:S02]  /*6be0*/  F2FP.F16.F32.PACK_AB R110, R29, R28 ;  /* 0x0000001c1d6e723e */ /* 0x000fe400000000ff */
[----:B------:R-:W-:Y:S05]  /*6bf0*/  F2FP.F16.F32.PACK_AB R111, R35, R30 ;  /* 0x0000001e236f723e */ /* 0x000fea00000000ff */
[----:B------:R1:W-:Y:S01]  /*6c00*/  STSM.16.M88.4 [R100], R108 ;  /* 0x0000006c64007844 */ /* 0x0003e20000000200 */
[----:B------:R-:W-:Y:S01]  /*6c10*/  @!PT LDS RZ, [RZ] ;  /* 0x00000000fffff984 */ /* 0x000fe20000000800 */
[----:B------:R-:W-:Y:S01]  /*6c20*/  @!PT LDS RZ, [RZ] ;  /* 0x00000000fffff984 */ /* 0x000fe20000000800 */
[----:B------:R-:W-:Y:S01]  /*6c30*/  @!PT LDS RZ, [RZ] ;  /* 0x00000000fffff984 */ /* 0x000fe20000000800 */
[----:B------:R-:W-:Y:S01]  /*6c40*/  @!PT LDS RZ, [RZ] ;  /* 0x00000000fffff984 */ /* 0x000fe20000000800 */
[----:B------:R2:W-:Y:S07]  /*6c50*/  MEMBAR.ALL.CTA ;  /* 0x0000000000007992 */ /* 0x0005ee0000008000 */
[----:B--2---:R-:W2:Y:S02]  /*6c60*/  FENCE.VIEW.ASYNC.S ;  /* 0x00000000000073c6 */ /* 0x004ea40000000000 */
[----:B--2---:R-:W-:Y:S06]  /*6c70*/  BAR.SYNC.DEFER_BLOCKING 0x1, 0x80 ;  /* 0x0042000000007b1d */ /* 0x004fec0000010000 */
[----:B------:R-:W-:Y:S05]  /*6c80*/  @P0 BRA `(.L_x_106) ;  /* 0x0000000000280947 */ /* 0x000fea0003800000 */
[----:B------:R-:W2:Y:S01]  /*6c90*/  LDCU.64 UR6, c[0x0][0x348] ;  /* 0x00006900ff0677ac */ /* 0x000ea20008000a00 */
[----:B------:R-:W-:Y:S01]  /*6ca0*/  UIADD3 UR4, UPT, UPT, UR44, 0x400, URZ ;  /* 0x000004002c047890 */ /* 0x000fe2000fffe0ff */
[----:B------:R-:W-:Y:S05]  /*6cb0*/  UMOV UR51, UR36 ;  /* 0x0000002400337c82 */ /* 0x000fea0008000000 */
[----:B------:R-:W-:Y:S04]  /*6cc0*/  MOV R86, UR4 ;  /* 0x0000000400567c02 */ /* 0x000fe80008000f00 */
[----:B------:R-:W-:Y:S01]  /*6cd0*/  R2UR UR48, R86 ;  /* 0x00000000563072ca */ /* 0x000fe200000e0000 */
[----:B--2---:R-:W-:Y:S04]  /*6ce0*/  UIADD3 UR4, UP0, UPT, UR6, 0x680, URZ ;  /* 0x0000068006047890 */ /* 0x004fe8000ff1e0ff */
[----:B------:R-:W-:Y:S09]  /*6cf0*/  UIADD3.X UR5, UPT, UPT, URZ, UR7, URZ, UP0, !UPT ;  /* 0x00000007ff057290 */ /* 0x000ff200087fe4ff */
[----:B------:R2:W-:Y:S01]  /*6d00*/  UTMASTG.3D [UR48], [UR4] ;  /* 0x00000030040073b5 */ /* 0x0005e20008010000 */
[----:B------:R0:W-:Y:S01]  /*6d10*/  UTMACMDFLUSH ;  /* 0x00000000000079b7 */ /* 0x0001e20000000000 */
[----:B--2---:R-:W-:Y:S04]  /*6d20*/  DEPBAR.LE SB0, 0x1 ;  /* 0x000080400000791a */ /* 0x004fe80000000000 */
.L_x_106:
[----:B------:R-:W-:Y:S05]  /*6d30*/  BSYNC.RECONVERGENT B0 ;  /* 0x0000000000007941 */ /* 0x000fea0003800200 */
.L_x_105:
[----:B------:R-:W-:Y:S01]  /*6d40*/  BAR.SYNC.DEFER_BLOCKING 0x1, 0x80 ;  /* 0x0042000000007b1d */ /* 0x000fe20000010000 */
[----:B------:R-:W-:Y:S01]  /*6d50*/  ISETP.NE.AND P1, PT, R95, RZ, PT ;  /* 0x000000ff5f00720c */ /* 0x000fe20003f25270 */
[----:B------:R-:W-:Y:S01]  /*6d60*/  UISETP.NE.AND UP0, UPT, UR47, URZ, UPT ;  /* 0x000000ff2f00728c */ /* 0x000fe2000bf05270 */
[----:B------:R-:W-:Y:S11]  /*6d70*/  LEA R3, R46, UR44, 0x3 ;  /* 0x0000002c2e037c11 */ /* 0x000ff6000f8e18ff */
[----:B------:R-:W-:Y:S01]  /*6d80*/  @P1 SHF.L.U32 R4, R91, 0x1f, RZ ;  /* 0x0000001f5b041819 */ /* 0x000fe200000006ff */
[----:B------:R-:W-:Y:S06]  /*6d90*/  BRA.U !UP0, `(.L_x_107) ;  /* 0x0000000108247547 */ /* 0x000fec000b800000 */
[----:B------:R-:W2:Y:S01]  /*6da0*/  S2R R0, SR_CgaCtaId ;  /* 0x0000000000007919 */ /* 0x000ea20000008800 */
[----:B------:R-:W-:Y:S01]  /*6db0*/  IMAD.U32 R2, RZ, RZ, UR46 ;  /* 0x0000002eff027e24 */ /* 0x000fe2000f8e00ff */
[----:B------:R-:W-:Y:S04]  /*6dc0*/  UIADD3 UR4, UPT, UPT, UR46, 0x1, URZ ;  /* 0x000000012e047890 */ /* 0x000fe8000fffe0ff */
[----:B------:R-:W-:Y:S01]  /*6dd0*/  @P1 LEA R2, R2, UR44, 0x3 ;  /* 0x0000002c02021c11 */ /* 0x000fe2000f8e18ff */
[----:B------:R-:W-:Y:S04]  /*6de0*/  UISETP.NE.AND UP0, UPT, UR4, 0x4, UPT ;  /* 0x000000040400788c */ /* 0x000fe8000bf05270 */
[----:B------:R-:W-:Y:S01]  /*6df0*/  @P1 VIADD R5, R2, 0x60 ;  /* 0x0000006002051836 */ /* 0x000fe20000000000 */
[----:B------:R-:W-:Y:S04]  /*6e00*/  USEL UR46, UR4, URZ, UP0 ;  /* 0x000000ff042e7287 */ /* 0x000fe80008000000 */
[----:B--2---:R-:W-:Y:S04]  /*6e10*/  @P1 PRMT R0, R0, 0x654, R5 ;  /* 0x0000065400001816 */ /* 0x004fe80000000005 */
[----:B------:R2:W-:Y:S04]  /*6e20*/  @P1 SYNCS.ARRIVE.TRANS64.RED.A1T0 RZ, [R0+URZ], RZ ;  /* 0x000000ff00ff19a7 */ /* 0x0005e800081004ff */
.L_x_107:
[----:B------:R-:W3:Y:S01]  /*6e30*/  @P1 SYNCS.PHASECHK.TRANS64.TRYWAIT P0, [R3+URZ+0x40], R4 ;  /* 0x00004004030015a7 */ /* 0x000ee200080011ff */
[----:B------:R-:W-:Y:S01]  /*6e40*/  BSSY B1, `(.L_x_108) ;  /* 0x0000017000017945 */ /* 0x000fe20003800000 */
[----:B---3--:R-:W-:Y:S03]  /*6e50*/  @P1 SEL R60, RZ, 0x1, !P0 ;  /* 0x00000001ff3c1807 */ /* 0x008fe60004000000 */
[----:B------:R-:W-:Y:S05]  /*6e60*/  @!P1 BRA `(.L_x_109) ;  /* 0x0000000000509947 */ /* 0x000fea0003800000 */
[----:B------:R-:W-:Y:S01]  /*6e70*/  ISETP.NE.AND P1, PT, R61, RZ, PT ;  /* 0x000000ff3d00720c */ /* 0x000fe20003f25270 */
[----:B------:R-:W-:Y:S01]  /*6e80*/  BSSY B0, `(.L_x_110) ;  /* 0x000000a000007945 */ /* 0x000fe20003800000 */
[----:B------:R-:W-:Y:S11]  /*6e90*/  ISETP.NE.AND P0, PT, R60, RZ, PT ;  /* 0x000000ff3c00720c */ /* 0x000ff60003f05270 */
[----:B------:R-:W-:Y:S04]  /*6ea0*/  @P1 IMAD R4, R46, 0x2000, R47 ;  /* 0x000020002e041824 */ /* 0x000fe800078e022f */
[----:B------:R-:W-:Y:S04]  /*6eb0*/  @P1 VIADD R7, R4, UR44 ;  /* 0x0000002c04071c36 */ /* 0x000fe80008000000 */
[----:B------:R-:W-:Y:S01]  /*6ec0*/  @P1 IMAD.IADD R2, R92, 0x1, R7 ;  /* 0x000000015c021824 */ /* 0x000fe200078e0207 */
[----:B------:R-:W-:Y:S01]  /*6ed0*/  @P1 IADD3 R5, PT, PT, R62, R7, RZ ;  /* 0x000000073e051210 */ /* 0x000fe20007ffe0ff */
[----:B------:R-:W-:Y:S06]  /*6ee0*/  @P0 BRA `(.L_x_111) ;  /* 0x00000000000c0947 */ /* 0x000fec0003800000 */
[----:B--2---:R-:W-:Y:S04]  /*6ef0*/  SHF.L.U32 R0, R91, 0x1f, RZ ;  /* 0x0000001f5b007819 */ /* 0x004fe800000006ff */
[----:B------:R-:W2:Y:S02]  /*6f00*/  SYNCS.PHASECHK.TRANS64.TRYWAIT P0, [R3+URZ+0x40], R0 ;  /* 0x00004000030075a7 */ /* 0x000ea400080011ff */
[----:B--2---:R-:W-:Y:S05]  /*6f10*/  @!P0 BRA `(.L_x_112) ;  /* 0x00000030008c8947 */ /* 0x004fea0003800000 */
.L_x_111:
[----:B------:R-:W-:Y:S05]  /*6f20*/  BSYNC B0 ;  /* 0x0000000000007941 */ /* 0x000fea0003800000 */
.L_x_110:
[----:B------:R-:W-:Y:S02]  /*6f30*/  ISETP.NE.AND P0, PT, R61, RZ, PT ;  /* 0x000000ff3d00720c */ /* 0x000fe40003f05270 */
[----:B------:R-:W-:Y:S11]  /*6f40*/  IADD3 R46, PT, PT, R46, 0x1, RZ ;  /* 0x000000012e2e7810 */ /* 0x000ff60007ffe0ff */
[----:B--2---:R-:W-:Y:S01]  /*6f50*/  @P0 IMAD.IADD R0, R92, 0x1, R5 ;  /* 0x000000015c000824 */ /* 0x004fe200078e0205 */
[----:B------:R-:W-:Y:S05]  /*6f60*/  @P0 WARPSYNC.ALL ;  /* 0x0000000000000948 */ /* 0x000fea0003800000 */
[----:B------:R3:W4:Y:S04]  /*6f70*/  @P0 LDSM.16.M88.4 R48, [R4+UR44+0x400] ;  /* 0x0004002c0430083b */ /* 0x0007280008000200 */
[----:B------:R3:W2:Y:S04]  /*6f80*/  @P0 LDSM.16.M88.4 R56, [R2+0x400] ;  /* 0x000400000238083b */ /* 0x0006a80000000200 */
[----:B------:R3:W1:Y:S04]  /*6f90*/  @P0 LDSM.16.M88.4 R64, [R5+0x400] ;  /* 0x000400000540083b */ /* 0x0006680000000200 */
[----:B------:R3:W1:Y:S02]  /*6fa0*/  @P0 LDSM.16.M88.4 R72, [R0+0x400] ;  /* 0x000400000048083b */ /* 0x0006640000000200 */
.L_x_109:
[----:B------:R-:W-:Y:S05]  /*6fb0*/  BSYNC B1 ;  /* 0x0000000000017941 */ /* 0x000fea0003800000 */
.L_x_108:
[----:B------:R-:W-:Y:S05]  /*6fc0*/  VIADD R3, R39, 0x40 ;  /* 0x0000004027037836 */ /* 0x000fea0000000000 */
[----:B------:R-:W-:Y:S04]  /*6fd0*/  SHF.R.U32.HI R3, RZ, 0x15, R3 ;  /* 0x00000015ff037819 */ /* 0x000fe80000011603 */
[----:B------:R-:W-:Y:S11]  /*6fe0*/  LOP3.LUT P0, RZ, R3, 0x3, R82, 0x48, !PT ;  /* 0x0000000303ff7812 */ /* 0x000ff60007804852 */
[----:B------:R-:W-:Y:S02]  /*6ff0*/  @!UPT UIADD3 URZ, UPT, UPT, URZ, URZ, URZ ;  /* 0x000000fffffff290 */ /* 0x000fe4000fffe0ff */
[----:B------:R-:W-:Y:S05]  /*7000*/  @!P0 BRA `(.L_x_113) ;  /* 0x0000000000408947 */ /* 0x000fea0003800000 */
[----:B------:R-:W5:Y:S01]  /*7010*/  LDCU.64 UR8, c[0x4][0x70] ;  /* 0x01000e00ff0877ac */ /* 0x000f620008000a00 */
[----:B------:R-:W-:Y:S01]  /*7020*/  MOV R3, 0x0 ;  /* 0x0000000000037802 */ /* 0x000fe20000000f00 */
[----:B------:R-:W-:Y:S02]  /*7030*/  HFMA2 R12, -RZ, RZ, 0, 5.9604644775390625e-08 ;  /* 0x00000001ff0c7431 */ /* 0x000fe400000001ff */
[----:B------:R-:W-:Y:S02]  /*7040*/  IMAD.MOV.U32 R8, RZ, RZ, 0x192 ;  /* 0x00000192ff087424 */ /* 0x000fe400078e00ff */
[----:B------:R-:W-:Y:S01]  /*7050*/  IMAD.MOV.U32 R13, RZ, RZ, RZ ;  /* 0x000000ffff0d7224 */ /* 0x000fe200078e00ff */
[----:B------:R-:W2:Y:S01]  /*7060*/  LDCU.64 UR6, c[0x4][0x78] ;  /* 0x01000f00ff0677ac */ /* 0x000ea20008000a00 */
[----:B---3--:R-:W3:Y:S01]  /*7070*/  LDC.64 R2, c[0x4][R3] ;  /* 0x0100000003027b82 */ /* 0x008ee20000000a00 */
[----:B------:R-:W4:Y:S01]  /*7080*/  LDCU.64 UR4, c[0x4][0x10] ;  /* 0x01000200ff0477ac */ /* 0x000f220008000a00 */
[----:B-----5:R-:W-:Y:S01]  /*7090*/  MOV R5, UR9 ;  /* 0x0000000900057c02 */ /* 0x020fe20008000f00 */
[----:B------:R-:W-:Y:S01]  /*70a0*/  IMAD.U32 R4, RZ, RZ, UR8 ;  /* 0x00000008ff047e24 */ /* 0x000fe2000f8e00ff */
[----:B--2---:R-:W-:Y:S01]  /*70b0*/  MOV R7, UR7 ;  /* 0x0000000700077c02 */ /* 0x004fe20008000f00 */
[----:B------:R-:W-:Y:S01]  /*70c0*/  IMAD.U32 R6, RZ, RZ, UR6 ;  /* 0x00000006ff067e24 */ /* 0x000fe2000f8e00ff */
[----:B----4-:R-:W-:Y:S01]  /*70d0*/  MOV R11, UR5 ;  /* 0x00000005000b7c02 */ /* 0x010fe20008000f00 */
[----:B------:R-:W-:Y:S02]  /*70e0*/  IMAD.U32 R10, RZ, RZ, UR4 ;  /* 0x00000004ff0a7e24 */ /* 0x000fe4000f8e00ff */
[----:B------:R-:W-:Y:S07]  /*70f0*/  LEPC R20, `(.L_x_113) ;  /* 0x000000001014794e */ /* 0x000fee0000000000 */
[----:B-1-3--:R-:W-:Y:S05]  /*7100*/  CALL.ABS.NOINC R2 ;  /* 0x0000000002007343 */ /* 0x00afea0003c00000 */
.L_x_113:
[----:B------:R-:W-:Y:S05]  /*7110*/  WARPSYNC.ALL ;  /* 0x0000000000007948 */ /* 0x000fea0003800000 */
[----:B------:R-:W-:Y:S01]  /*7120*/  R2UR UR4, R39 ;  /* 0x00000000270472ca */ /* 0x000fe200000e0000 */
[--C-:B----4-:R-:W-:Y:S01]  /*7130*/  HADD2.F32 R40, -RZ, R48.reuse.H0_H0 ;  /* 0x20000030ff287230 */ /* 0x110fe20000004100 */
[----:B------:R-:W4:Y:S01]  /*7140*/  S2R R101, SR_CgaCtaId ;  /* 0x0000000000657919 */ /* 0x000f220000008800 */
[----:B------:R-:W-:Y:S01]  /*7150*/  HADD2.F32 R43, -RZ, R48.H1_H1 ;  /* 0x30000030ff2b7230 */ /* 0x000fe20000004100 */
[----:B------:R-:W-:Y:S01]  /*7160*/  ISETP.NE.AND P6, PT, R95, RZ, PT ;  /* 0x000000ff5f00720c */ /* 0x000fe20003fc5270 */
[----:B------:R-:W-:Y:S01]  /*7170*/  HADD2.F32 R42, -RZ, R49.H1_H1 ;  /* 0x30000031ff2a7230 */ /* 0x000fe20000004100 */
[----:B------:R-:W-:Y:S01]  /*7180*/  ISETP.NE.AND P0, PT, R94, RZ, PT ;  /* 0x000000ff5e00720c */ /* 0x000fe20003f05270 */
[--C-:B------:R-:W-:Y:S01]  /*7190*/  HADD2.F32 R44, -RZ, R50.reuse.H1_H1 ;  /* 0x30000032ff2c7230 */ /* 0x100fe20000004100 */
[----:B------:R-:W-:Y:S01]  /*71a0*/  MOV R63, UR46 ;  /* 0x0000002e003f7c02 */ /* 0x000fe20008000f00 */
[----:B--2---:R-:W-:Y:S01]  /*71b0*/  HADD2.F32 R45, -RZ, R59.H0_H0 ;  /* 0x2000003bff2d7230 */ /* 0x004fe20000004100 */
[----:B------:R-:W-:Y:S03]  /*71c0*/  BSSY.RECONVERGENT B0, `(.L_x_114) ;  /* 0x0000088000007945 */ /* 0x000fe60003800200 */
[----:B---3--:R-:W2:Y:S04]  /*71d0*/  LDTM.16dp256bit.x8 R4, tmem[UR4+0x40] ;  /* 0x00004004000479ee */ /* 0x008ea800081a0000 */
[----:B------:R-:W-:Y:S02]  /*71e0*/  @P6 LEA R63, R63, UR44, 0x3 ;  /* 0x0000002c3f3f6c11 */ /* 0x000fe4000f8e18ff */
[----:B-1----:R-:W-:Y:S02]  /*71f0*/  @P6 SHF.L.U32 R108, R91, 0x1f, RZ ;  /* 0x0000001f5b6c6819 */ /* 0x002fe400000006ff */
[----:B------:R-:W-:Y:S02]  /*7200*/  @P6 IADD3 R102, PT, PT, R63, 0x60, RZ ;  /* 0x000000603f666810 */ /* 0x000fe40007ffe0ff */
[----:B------:R-:W-:Y:S01]  /*7210*/  LEA R63, R46, UR44, 0x3 ;  /* 0x0000002c2e3f7c11 */ /* 0x000fe2000f8e18ff */
[C---:B--2---:R-:W-:Y:S01]  /*7220*/  FMUL R0, R38.reuse, R4 ;  /* 0x0000000426007220 */ /* 0x044fe20000400000 */
[C---:B------:R-:W-:Y:S01]  /*7230*/  FMUL R2, R38.reuse, R5 ;  /* 0x0000000526027220 */ /* 0x040fe20000400000 */
[C---:B------:R-:W-:Y:S01]  /*7240*/  FMUL R3, R38.reuse, R6 ;  /* 0x0000000626037220 */ /* 0x040fe20000400000 */
[C---:B------:R-:W-:Y:S01]  /*7250*/  FMUL R7, R38.reuse, R7 ;  /* 0x0000000726077220 */ /* 0x040fe20000400000 */
[C---:B------:R-:W-:Y:S01]  /*7260*/  FFMA R0, R41.reuse, R40, R0 ;  /* 0x0000002829007223 */ /* 0x040fe20000000000 */
[----:B------:R-:W-:Y:S02]  /*7270*/  HADD2.F32 R40, -RZ, R49.H0_H0 ;  /* 0x20000031ff287230 */ /* 0x000fe40000004100 */
[C---:B------:R-:W-:Y:S01]  /*7280*/  FFMA R2, R41.reuse, R43, R2 ;  /* 0x0000002b29027223 */ /* 0x040fe20000000002 */
[C---:B------:R-:W-:Y:S01]  /*7290*/  FMUL R4, R38.reuse, R8 ;  /* 0x0000000826047220 */ /* 0x040fe20000400000 */
[--C-:B------:R-:W-:Y:S02]  /*72a0*/  HADD2.F32 R43, -RZ, R51.reuse.H0_H0 ;  /* 0x20000033ff2b7230 */ /* 0x100fe40000004100 */
[----:B------:R-:W-:Y:S01]  /*72b0*/  FMUL R5, R38, R9 ;  /* 0x0000000926057220 */ /* 0x000fe20000400000 */
[C---:B------:R-:W-:Y:S01]  /*72c0*/  FFMA R3, R41.reuse, R40, R3 ;  /* 0x0000002829037223 */ /* 0x040fe20000000003 */
[----:B------:R-:W-:Y:S01]  /*72d0*/  HADD2.F32 R40, -RZ, R50.H0_H0 ;  /* 0x20000032ff287230 */ /* 0x000fe20000004100 */
[----:B------:R-:W-:Y:S01]  /*72e0*/  F2FP.F16.F32.PACK_AB R52, R2, R0 ;  /* 0x000000000234723e */ /* 0x000fe200000000ff */
[C---:B------:R-:W-:Y:S01]  /*72f0*/  FFMA R7, R41.reuse, R42, R7 ;  /* 0x0000002a29077223 */ /* 0x040fe20000000007 */
[----:B------:R-:W-:Y:S02]  /*7300*/  HADD2.F32 R42, -RZ, R51.H1_H1 ;  /* 0x30000033ff2a7230 */ /* 0x000fe40000004100 */
[C---:B------:R-:W-:Y:S01]  /*7310*/  FMUL R6, R38.reuse, R10 ;  /* 0x0000000a26067220 */ /* 0x040fe20000400000 */
[C---:B------:R-:W-:Y:S01]  /*7320*/  FFMA R4, R41.reuse, R40, R4 ;  /* 0x0000002829047223 */ /* 0x040fe20000000004 */
[----:B------:R-:W-:Y:S01]  /*7330*/  FFMA R5, R41, R44, R5 ;  /* 0x0000002c29057223 */ /* 0x000fe20000000005 */
[----:B------:R-:W-:Y:S01]  /*7340*/  F2FP.F16.F32.PACK_AB R53, R7, R3 ;  /* 0x000000030735723e */ /* 0x000fe200000000ff */
[----:B------:R-:W-:Y:S01]  /*7350*/  FFMA R6, R41, R43, R6 ;  /* 0x0000002b29067223 */ /* 0x000fe20000000006 */
[C---:B------:R-:W-:Y:S01]  /*7360*/  FMUL R11, R38.reuse, R11 ;  /* 0x0000000b260b7220 */ /* 0x040fe20000400000 */
[--C-:B------:R-:W-:Y:S01]  /*7370*/  HADD2.F32 R40, -RZ, R56.reuse.H0_H0 ;  /* 0x20000038ff287230 */ /* 0x100fe20000004100 */
[----:B------:R-:W-:Y:S01]  /*7380*/  F2FP.F16.F32.PACK_AB R54, R5, R4 ;  /* 0x000000040536723e */ /* 0x000fe200000000ff */
[C---:B------:R-:W-:Y:S01]  /*7390*/  FMUL R8, R38.reuse, R12 ;  /* 0x0000000c26087220 */ /* 0x040fe20000400000 */
        /* <DEDUP_REMOVED lines=13> */
[--C-:B------:R-:W-:Y:S02]  /*7470*/  HADD2.F32 R43, -RZ, R58.reuse.H0_H0 ;  /* 0x2000003aff2b7230 */ /* 0x100fe40000004100 */
[----:B------:R-:W-:Y:S01]  /*7480*/  FFMA R15, R41, R40, R15 ;  /* 0x00000028290f7223 */ /* 0x000fe2000000000f */
[C---:B------:R-:W-:Y:S01]  /*7490*/  FMUL R12, R38.reuse, R16 ;  /* 0x00000010260c7220 */ /* 0x040fe20000400000 */
[----:B------:R-:W-:Y:S02]  /*74a0*/  HADD2.F32 R42, -RZ, R58.H1_H1 ;  /* 0x3000003aff2a7230 */ /* 0x000fe40000004100 */
[C---:B------:R-:W-:Y:S01]  /*74b0*/  FMUL R13, R38.reuse, R17 ;  /* 0x00000011260d7220 */ /* 0x040fe20000400000 */
[C---:B------:R-:W-:Y:S01]  /*74c0*/  FMUL R14, R38.reuse, R18 ;  /* 0x00000012260e7220 */ /* 0x040fe20000400000 */
[----:B------:R-:W-:Y:S01]  /*74d0*/  F2FP.F16.F32.PACK_AB R69, R15, R10 ;  /* 0x0000000a0f45723e */ /* 0x000fe200000000ff */
[C---:B------:R-:W-:Y:S01]  /*74e0*/  FFMA R12, R41.reuse, R43, R12 ;  /* 0x0000002b290c7223 */ /* 0x040fe2000000000c */
[----:B------:R-:W-:Y:S02]  /*74f0*/  HADD2.F32 R40, -RZ, R59.H1_H1 ;  /* 0x3000003bff287230 */ /* 0x000fe40000004100 */
[C---:B------:R-:W-:Y:S01]  /*7500*/  FFMA R13, R41.reuse, R42, R13 ;  /* 0x0000002a290d7223 */ /* 0x040fe2000000000d */
[----:B------:R-:W-:Y:S01]  /*7510*/  FFMA R14, R41, R45, R14 ;  /* 0x0000002d290e7223 */ /* 0x000fe2000000000e */
[C---:B------:R-:W-:Y:S01]  /*7520*/  FMUL R19, R38.reuse, R19 ;  /* 0x0000001326137220 */ /* 0x040fe20000400000 */
[--C-:B------:R-:W-:Y:S02]  /*7530*/  HADD2.F32 R43, -RZ, R64.reuse.H0_H0 ;  /* 0x20000040ff2b7230 */ /* 0x100fe40000004100 */
        /* <DEDUP_REMOVED lines=13> */
[--C-:B------:R-:W-:Y:S01]  /*7610*/  HADD2.F32 R42, -RZ, R66.reuse.H0_H0 ;  /* 0x20000042ff2a7230 */ /* 0x100fe20000004100 */
[----:B------:R2:W-:Y:S01]  /*7620*/  STSM.16.M88.4 [R96+0x2400], R68 ;  /* 0x0024004460007844 */ /* 0x0005e20000000200 */
[----:B-1----:R-:W-:Y:S01]  /*7630*/  F2FP.F16.F32.PACK_AB R52, R17, R16 ;  /* 0x000000101134723e */ /* 0x002fe200000000ff */
[----:B------:R-:W-:Y:S01]  /*7640*/  FFMA R23, R41, R40, R23 ;  /* 0x0000002829177223 */ /* 0x000fe20000000017 */
        /* <DEDUP_REMOVED lines=19> */
[C---:B------:R-:W-:Y:S01]  /*7780*/  FFMA R25, R41.reuse, R42, R25 ;  /* 0x0000002a29197223 */ /* 0x040fe20000000019 */
[----:B------:R-:W-:Y:S02]  /*7790*/  HADD2.F32 R40, -RZ, R73.H1_H1 ;  /* 0x30000049ff287230 */ /* 0x000fe40000004100 */
[C---:B------:R-:W-:Y:S01]  /*77a0*/  FFMA R26, R41.reuse, R43, R26 ;  /* 0x0000002b291a7223 */ /* 0x040fe2000000001a */
[C---:B------:R-:W-:Y:S01]  /*77b0*/  FMUL R31, R38.reuse, R31 ;  /* 0x0000001f261f7220 */ /* 0x040fe20000400000 */
[--C-:B------:R-:W-:Y:S02]  /*77c0*/  HADD2.F32 R43, -RZ, R74.reuse.H0_H0 ;  /* 0x2000004aff2b7230 */ /* 0x100fe40000004100 */
[C---:B------:R-:W-:Y:S01]  /*77d0*/  FMUL R28, R38.reuse, R32 ;  /* 0x00000020261c7220 */ /* 0x040fe20000400000 */
[----:B------:R-:W-:Y:S02]  /*77e0*/  HADD2.F32 R42, -RZ, R74.H1_H1 ;  /* 0x3000004aff2a7230 */ /* 0x000fe40000004100 */
[C---:B------:R-:W-:Y:S01]  /*77f0*/  FMUL R29, R38.reuse, R33 ;  /* 0x00000021261d7220 */ /* 0x040fe20000400000 */
[--C-:B------:R-:W-:Y:S02]  /*7800*/  HADD2.F32 R45, -RZ, R75.reuse.H0_H0 ;  /* 0x2000004bff2d7230 */ /* 0x100fe40000004100 */
[C---:B------:R-:W-:Y:S01]  /*7810*/  FMUL R30, R38.reuse, R34 ;  /* 0x00000022261e7220 */ /* 0x040fe20000400000 */
[----:B------:R-:W-:Y:S02]  /*7820*/  HADD2.F32 R44, -RZ, R75.H1_H1 ;  /* 0x3000004bff2c7230 */ /* 0x000fe40000004100 */
[C---:B------:R-:W-:Y:S01]  /*7830*/  FFMA R31, R41.reuse, R40, R31 ;  /* 0x00000028291f7223 */ /* 0x040fe2000000001f */
        /* <DEDUP_REMOVED lines=9> */
[----:B------:R2:W-:Y:S01]  /*78d0*/  STSM.16.M88.4 [R99+0x2000], R52 ;  /* 0x0020003463007844 */ /* 0x0005e20000000200 */
[----:B------:R-:W-:Y:S02]  /*78e0*/  F2FP.F16.F32.PACK_AB R106, R29, R28 ;  /* 0x0000001c1d6a723e */ /* 0x000fe400000000ff */
[----:B------:R-:W-:Y:S02]  /*78f0*/  F2FP.F16.F32.PACK_AB R107, R35, R30 ;  /* 0x0000001e236b723e */ /* 0x000fe400000000ff */
[----:B----4-:R-:W-:Y:S03]  /*7900*/  @P6 PRMT R102, R101, 0x654, R102 ;  /* 0x0000065465666816 */ /* 0x010fe60000000066 */
[----:B------:R2:W-:Y:S01]  /*7910*/  STSM.16.M88.4 [R100+0x2000], R104 ;  /* 0x0020006864007844 */ /* 0x0005e20000000200 */
[----:B------:R-:W-:Y:S01]  /*7920*/  @!PT LDS RZ, [RZ] ;  /* 0x00000000fffff984 */ /* 0x000fe20000000800 */
[----:B------:R-:W-:Y:S01]  /*7930*/  @!PT LDS RZ, [RZ] ;  /* 0x00000000fffff984 */ /* 0x000fe20000000800 */
[----:B------:R-:W-:Y:S01]  /*7940*/  @!PT LDS RZ, [RZ] ;  /* 0x00000000fffff984 */ /* 0x000fe20000000800 */
[----:B------:R-:W-:Y:S01]  /*7950*/  @!PT LDS RZ, [RZ] ;  /* 0x00000000fffff984 */ /* 0x000fe20000000800 */
[----:B------:R1:W-:Y:S07]  /*7960*/  MEMBAR.ALL.CTA ;  /* 0x0000000000007992 */ /* 0x0003ee0000008000 */
[----:B-1----:R-:W1:Y:S02]  /*7970*/  FENCE.VIEW.ASYNC.S ;  /* 0x00000000000073c6 */ /* 0x002e640000000000 */
[----:B-1----:R-:W-:Y:S06]  /*7980*/  BAR.SYNC.DEFER_BLOCKING 0x1, 0x80 ;  /* 0x0042000000007b1d */ /* 0x002fec0000010000 */
[----:B------:R-:W-:Y:S05]  /*7990*/  @P0 BRA `(.L_x_115) ;  /* 0x0000000000280947 */ /* 0x000fea0003800000 */
[----:B------:R-:W1:Y:S01]  /*79a0*/  LDCU.64 UR6, c[0x0][0x348] ;  /* 0x00006900ff0677ac */ /* 0x000e620008000a00 */
[----:B------:R-:W-:Y:S02]  /*79b0*/  UIADD3 UR9, UPT, UPT, UR49, 0x40, URZ ;  /* 0x0000004031097890 */ /* 0x000fe4000fffe0ff */
[----:B------:R-:W-:Y:S01]  /*79c0*/  UIADD3 UR8, UPT, UPT, UR44, 0x2400, URZ ;  /* 0x000024002c087890 */ /* 0x000fe2000fffe0ff */
[----:B------:R-:W-:Y:S01]  /*79d0*/  UMOV UR10, UR50 ;  /* 0x00000032000a7c82 */ /* 0x000fe20008000000 */
[----:B------:R-:W-:Y:S01]  /*79e0*/  UMOV UR11, UR36 ;  /* 0x00000024000b7c82 */ /* 0x000fe20008000000 */
[----:B-1----:R-:W-:Y:S04]  /*79f0*/  UIADD3 UR4, UP0, UPT, UR6, 0x680, URZ ;  /* 0x0000068006047890 */ /* 0x002fe8000ff1e0ff */
[----:B------:R-:W-:Y:S09]  /*7a00*/  UIADD3.X UR5, UPT, UPT, URZ, UR7, URZ, UP0, !UPT ;  /* 0x00000007ff057290 */ /* 0x000ff200087fe4ff */
[----:B------:R1:W-:Y:S01]  /*7a10*/  UTMASTG.3D [UR8], [UR4] ;  /* 0x00000008040073b5 */ /* 0x0003e20008010000 */
[----:B------:R0:W-:Y:S01]  /*7a20*/  UTMACMDFLUSH ;  /* 0x00000000000079b7 */ /* 0x0001e20000000000 */
[----:B-1----:R-:W-:Y:S04]  /*7a30*/  DEPBAR.LE SB0, 0x1 ;  /* 0x000080400000791a */ /* 0x002fe80000000000 */
.L_x_115:
[----:B------:R-:W-:Y:S05]  /*7a40*/  BSYNC.RECONVERGENT B0 ;  /* 0x0000000000007941 */ /* 0x000fea0003800200 */
.L_x_114:
[----:B------:R-:W-:Y:S01]  /*7a50*/  BAR.SYNC.DEFER_BLOCKING 0x1, 0x80 ;  /* 0x0042000000007b1d */ /* 0x000fe20000010000 */
[----:B------:R-:W-:Y:S04]  /*7a60*/  UIADD3 UR4, UPT, UPT, UR46, 0x1, URZ ;  /* 0x000000012e047890 */ /* 0x000fe8000fffe0ff */
[----:B------:R-:W-:Y:S04]  /*7a70*/  UISETP.NE.AND UP0, UPT, UR4, 0x4, UPT ;  /* 0x000000040400788c */ /* 0x000fe8000bf05270 */
[----:B------:R-:W-:Y:S01]  /*7a80*/  USEL UR45, UR4, URZ, UP0 ;  /* 0x000000ff042d7287 */ /* 0x000fe20008000000 */
[----:B------:R1:W-:Y:S01]  /*7a90*/  @P6 SYNCS.ARRIVE.TRANS64.RED.A1T0 RZ, [R102+URZ], RZ ;  /* 0x000000ff66ff69a7 */ /* 0x0003e200081004ff */
[----:B------:R-:W-:Y:S01]  /*7aa0*/  BSSY B1, `(.L_x_116) ;  /* 0x0000018000017945 */ /* 0x000fe20003800000 */
[----:B------:R-:W3:Y:S02]  /*7ab0*/  @P6 SYNCS.PHASECHK.TRANS64.TRYWAIT P0, [R63+URZ+0x40], R108 ;  /* 0x0000406c3f0065a7 */ /* 0x000ee400080011ff */
[----:B---3--:R-:W-:Y:S01]  /*7ac0*/  @P6 SEL R60, RZ, 0x1, !P0 ;  /* 0x00000001ff3c6807 */ /* 0x008fe20004000000 */
[----:B-1----:R-:W-:Y:S06]  /*7ad0*/  @!P6 BRA `(.L_x_117) ;  /* 0x000000000050e947 */ /* 0x002fec0003800000 */
        /* <DEDUP_REMOVED lines=8> */
[----:B------:R-:W-:Y:S04]  /*7b60*/  SHF.L.U32 R4, R91, 0x1f, RZ ;  /* 0x0000001f5b047819 */ /* 0x000fe800000006ff */
[----:B------:R-:W1:Y:S02]  /*7b70*/  SYNCS.PHASECHK.TRANS64.TRYWAIT P0, [R63+URZ+0x40], R4 ;  /* 0x000040043f0075a7 */ /* 0x000e6400080011ff */
[----:B-1----:R-:W-:Y:S05]  /*7b80*/  @!P0 BRA `(.L_x_120) ;  /* 0x0000002400848947 */ /* 0x002fea0003800000 */
.L_x_119:
[----:B------:R-:W-:Y:S05]  /*7b90*/  BSYNC B0 ;  /* 0x0000000000007941 */ /* 0x000fea0003800000 */
.L_x_118:
[----:B------:R-:W-:Y:S02]  /*7ba0*/  ISETP.NE.AND P0, PT, R61, RZ, PT ;  /* 0x000000ff3d00720c */ /* 0x000fe40003f05270 */
[----:B------:R-:W-:Y:S11]  /*7bb0*/  IADD3 R46, PT, PT, R46, 0x1, RZ ;  /* 0x000000012e2e7810 */ /* 0x000ff60007ffe0ff */
[----:B-1----:R-:W-:Y:S01]  /*7bc0*/  @P0 IMAD.IADD R4, R92, 0x1, R3 ;  /* 0x000000015c040824 */ /* 0x002fe200078e0203 */
[----:B------:R-:W-:Y:S05]  /*7bd0*/  @P0 WARPSYNC.ALL ;  /* 0x0000000000000948 */ /* 0x000fea0003800000 */
[----:B------:R1:W3:Y:S04]  /*7be0*/  @P0 LDSM.16.M88.4 R48, [R2+UR44+0x400] ;  /* 0x0004002c0230083b */ /* 0x0002e80008000200 */
[----:B------:R1:W4:Y:S04]  /*7bf0*/  @P0 LDSM.16.M88.4 R56, [R0+0x400] ;  /* 0x000400000038083b */ /* 0x0003280000000200 */
[----:B------:R1:W1:Y:S04]  /*7c00*/  @P0 LDSM.16.M88.4 R64, [R3+0x400] ;  /* 0x000400000340083b */ /* 0x0002680000000200 */
[----:B------:R1:W1:Y:S02]  /*7c10*/  @P0 LDSM.16.M88.4 R72, [R4+0x400] ;  /* 0x000400000448083b */ /* 0x0002640000000200 */
.L_x_117:
[----:B------:R-:W-:Y:S05]  /*7c20*/  BSYNC B1 ;  /* 0x0000000000017941 */ /* 0x000fea0003800000 */
.L_x_116:
[----:B-1----:R-:W-:Y:S05]  /*7c30*/  VIADD R3, R39, 0x80 ;  /* 0x0000008027037836 */ /* 0x002fea0000000000 */
[----:B------:R-:W-:Y:S04]  /*7c40*/  SHF.R.U32.HI R3, RZ, 0x15, R3 ;  /* 0x00000015ff037819 */ /* 0x000fe80000011603 */
[----:B------:R-:W-:Y:S11]  /*7c50*/  LOP3.LUT P0, RZ, R3, 0x3, R82, 0x48, !PT ;  /* 0x0000000303ff7812 */ /* 0x000ff60007804852 */
[----:B------:R-:W-:Y:S02]  /*7c60*/  @!UPT UIADD3 URZ, UPT, UPT, URZ, URZ, URZ ;  /* 0x000000fffffff290 */ /* 0x000fe4000fffe0ff */
[----:B------:R-:W-:Y:S05]  /*7c70*/  @!P0 BRA `(.L_x_121) ;  /* 0x0000000000408947 */ /* 0x000fea0003800000 */
[----:B------:R-:W1:Y:S01]  /*7c80*/  LDCU.64 UR8, c[0x4][0x70] ;  /* 0x01000e00ff0877ac */ /* 0x000e620008000a00 */
[----:B------:R-:W-:Y:S01]  /*7c90*/  MOV R3, 0x0 ;  /* 0x0000000000037802 */ /* 0x000fe20000000f00 */
[----:B------:R-:W-:Y:S02]  /*7ca0*/  HFMA2 R12, -RZ, RZ, 0, 5.9604644775390625e-08 ;  /* 0x00000001ff0c7431 */ /* 0x000fe400000001ff */
[----:B------:R-:W-:Y:S02]  /*7cb0*/  IMAD.MOV.U32 R8, RZ, RZ, 0x192 ;  /* 0x00000192ff087424 */ /* 0x000fe400078e00ff */
[----:B------:R-:W-:Y:S01]  /*7cc0*/  IMAD.MOV.U32 R13, RZ, RZ, RZ ;  /* 0x000000ffff0d7224 */ /* 0x000fe200078e00ff */
[----:B------:R-:W5:Y:S01]  /*7cd0*/  LDCU.64 UR6, c[0x4][0x78] ;  /* 0x01000f00ff0677ac */ /* 0x000f620008000a00 */
[----:B------:R-:W2:Y:S01]  /*7ce0*/  LDC.64 R2, c[0x4][R3] ;  /* 0x0100000003027b82 */ /* 0x000ea20000000a00 */
[----:B------:R-:W3:Y:S01]  /*7cf0*/  LDCU.64 UR4, c[0x4][0x10] ;  /* 0x01000200ff0477ac */ /* 0x000ee20008000a00 */
[----:B-1----:R-:W-:Y:S01]  /*7d00*/  MOV R5, UR9 ;  /* 0x0000000900057c02 */ /* 0x002fe20008000f00 */
[----:B------:R-:W-:Y:S01]  /*7d10*/  IMAD.U32 R4, RZ, RZ, UR8 ;  /* 0x00000008ff047e24 */ /* 0x000fe2000f8e00ff */
[----:B-----5:R-:W-:Y:S01]  /*7d20*/  MOV R7, UR7 ;  /* 0x0000000700077c02 */ /* 0x020fe20008000f00 */
[----:B------:R-:W-:Y:S01]  /*7d30*/  IMAD.U32 R6, RZ, RZ, UR6 ;  /* 0x00000006ff067e24 */ /* 0x000fe2000f8e00ff */
[----:B---3--:R-:W-:Y:S01]  /*7d40*/  MOV R11, UR5 ;  /* 0x00000005000b7c02 */ /* 0x008fe20008000f00 */
[----:B------:R-:W-:Y:S02]  /*7d50*/  IMAD.U32 R10, RZ, RZ, UR4 ;  /* 0x00000004ff0a7e24 */ /* 0x000fe4000f8e00ff */
[----:B------:R-:W-:Y:S07]  /*7d60*/  LEPC R20, `(.L_x_121) ;  /* 0x000000001014794e */ /* 0x000fee0000000000 */
[----:B--2-4-:R-:W-:Y:S05]  /*7d70*/  CALL.ABS.NOINC R2 ;  /* 0x0000000002007343 */ /* 0x014fea0003c00000 */
.L_x_121:
[----:B------:R-:W-:Y:S05]  /*7d80*/  WARPSYNC.ALL ;  /* 0x0000000000007948 */ /* 0x000fea0003800000 */
[----:B------:R-:W-:Y:S01]  /*7d90*/  R2UR UR4, R39 ;  /* 0x00000000270472ca */ /* 0x000fe200000e0000 */
[--C-:B---3--:R-:W-:Y:S01]  /*7da0*/  HADD2.F32 R40, -RZ, R48.reuse.H0_H0 ;  /* 0x20000030ff287230 */ /* 0x108fe20000004100 */
[----:B------:R-:W-:Y:S01]  /*7db0*/  ISETP.NE.AND P6, PT, R95, RZ, PT ;  /* 0x000000ff5f00720c */ /* 0x000fe20003fc5270 */
[----:B------:R-:W-:Y:S01]  /*7dc0*/  HADD2.F32 R43, -RZ, R48.H1_H1 ;  /* 0x30000030ff2b7230 */ /* 0x000fe20000004100 */
[----:B------:R-:W-:Y:S01]  /*7dd0*/  ISETP.NE.AND P0, PT, R94, RZ, PT ;  /* 0x000000ff5e00720c */ /* 0x000fe20003f05270 */
[----:B------:R-:W-:Y:S01]  /*7de0*/  HADD2.F32 R42, -RZ, R49.H0_H0 ;  /* 0x20000031ff2a7230 */ /* 0x000fe20000004100 */
[----:B------:R-:W-:Y:S01]  /*7df0*/  MOV R63, UR45 ;  /* 0x0000002d003f7c02 */ /* 0x000fe20008000f00 */
[--C-:B------:R-:W-:Y:S01]  /*7e00*/  HADD2.F32 R45, -RZ, R51.reuse.H0_H0 ;  /* 0x20000033ff2d7230 */ /* 0x100fe20000004100 */
[----:B------:R-:W-:Y:S01]  /*7e10*/  BSSY.RECONVERGENT B0, `(.L_x_122) ;  /* 0x0000089000007945 */ /* 0x000fe20003800200 */
[----:B------:R-:W-:Y:S01]  /*7e20*/  HADD2.F32 R44, -RZ, R51.H1_H1 ;  /* 0x30000033ff2c7230 */ /* 0x000fe20000004100 */
[----:B------:R-:W-:Y:S03]  /*7e30*/  LEA R108, R46, UR44, 0x3 ;  /* 0x0000002c2e6c7c11 */ /* 0x000fe6000f8e18ff */
[----:B------:R-:W1:Y:S02]  /*7e40*/  LDTM.16dp256bit.x8 R4, tmem[UR4+0x80] ;  /* 0x00008004000479ee */ /* 0x000e6400081a0000 */
[----:B------:R-:W-:Y:S04]  /*7e50*/  @P6 LEA R63, R63, UR44, 0x3 ;  /* 0x0000002c3f3f6c11 */ /* 0x000fe8000f8e18ff */
[----:B------:R-:W-:Y:S02]  /*7e60*/  @P6 IADD3 R102, PT, PT, R63, 0x60, RZ ;  /* 0x000000603f666810 */ /* 0x000fe40007ffe0ff */
[----:B------:R-:W-:Y:S02]  /*7e70*/  @P6 SHF.L.U32 R63, R91, 0x1f, RZ ;  /* 0x0000001f5b3f6819 */ /* 0x000fe400000006ff */
[----:B------:R-:W-:Y:S01]  /*7e80*/  @P6 PRMT R102, R101, 0x654, R102 ;  /* 0x0000065465666816 */ /* 0x000fe20000000066 */
[C---:B-1----:R-:W-:Y:S01]  /*7e90*/  FMUL R0, R38.reuse, R4 ;  /* 0x0000000426007220 */ /* 0x042fe20000400000 */
[C---:B------:R-:W-:Y:S01]  /*7ea0*/  FMUL R2, R38.reuse, R5 ;  /* 0x0000000526027220 */ /* 0x040fe20000400000 */
[C---:B------:R-:W-:Y:S01]  /*7eb0*/  FMUL R3, R38.reuse, R6 ;  /* 0x0000000626037220 */ /* 0x040fe20000400000 */
        /* <DEDUP_REMOVED lines=8> */
[----:B--2---:R-:W-:Y:S01]  /*7f40*/  F2FP.F16.F32.PACK_AB R68, R2, R0 ;  /* 0x000000000244723e */ /* 0x004fe200000000ff */
[C---:B------:R-:W-:Y:S01]  /*7f50*/  FFMA R7, R41.reuse, R40, R7 ;  /* 0x0000002829077223 */ /* 0x040fe20000000007 */
[----:B------:R-:W-:Y:S01]  /*7f60*/  FFMA R4, R41, R43, R4 ;  /* 0x0000002b29047223 */ /* 0x000fe20000000004 */
[C---:B------:R-:W-:Y:S01]  /*7f70*/  FMUL R5, R38.reuse, R9 ;  /* 0x0000000926057220 */ /* 0x040fe20000400000 */
[C---:B------:R-:W-:Y:S01]  /*7f80*/  FMUL R6, R38.reuse, R10 ;  /* 0x0000000a26067220 */ /* 0x040fe20000400000 */
[C---:B------:R-:W-:Y:S01]  /*7f90*/  FMUL R11, R38.reuse, R11 ;  /* 0x0000000b260b7220 */ /* 0x040fe20000400000 */
[--C-:B----4-:R-:W-:Y:S01]  /*7fa0*/  HADD2.F32 R40, -RZ, R56.reuse.H0_H0 ;  /* 0x20000038ff287230 */ /* 0x110fe20000004100 */
[----:B------:R-:W-:Y:S01]  /*7fb0*/  F2FP.F16.F32.PACK_AB R69, R7, R3 ;  /* 0x000000030745723e */ /* 0x000fe200000000ff */
[C---:B------:R-:W-:Y:S01]  /*7fc0*/  FFMA R5, R41.reuse, R42, R5 ;  /* 0x0000002a29057223 */ /* 0x040fe20000000005 */
[C---:B------:R-:W-:Y:S01]  /*7fd0*/  FFMA R6, R41.reuse, R45, R6 ;  /* 0x0000002d29067223 */ /* 0x040fe20000000006 */
[----:B------:R-:W-:Y:S01]  /*7fe0*/  FFMA R11, R41, R44, R11 ;  /* 0x0000002c290b7223 */ /* 0x000fe2000000000b */
[C---:B------:R-:W-:Y:S01]  /*7ff0*/  FMUL R8, R38.reuse, R12 ;  /* 0x0000000c26087220 */ /* 0x040fe20000400000 */
[----:B------:R-:W-:Y:S01]  /*8000*/  HADD2.F32 R42, -RZ, R56.H1_H1 ;  /* 0x30000038ff2a7230 */ /* 0x000fe20000004100 */
[----:B------:R-:W-:Y:S01]  /*8010*/  F2FP.F16.F32.PACK_AB R70, R5, R4 ;  /* 0x000000040546723e */ /* 0x000fe200000000ff */
[C---:B------:R-:W-:Y:S01]  /*8020*/  FMUL R9, R38.reuse, R13 ;  /* 0x0000000d26097220 */ /* 0x040fe20000400000 */
[----:B------:R-:W-:Y:S01]  /*8030*/  F2FP.F16.F32.PACK_AB R71, R11, R6 ;  /* 0x000000060b47723e */ /* 0x000fe200000000ff */
[C---:B------:R-:W-:Y:S01]  /*8040*/  FFMA R8, R41.reuse, R40, R8 ;  /* 0x0000002829087223 */ /* 0x040fe20000000008 */
[--C-:B------:R-:W-:Y:S02]  /*8050*/  HADD2.F32 R43, -RZ, R57.reuse.H0_H0 ;  /* 0x20000039ff2b7230 */ /* 0x100fe40000004100 */
[----:B------:R-:W-:Y:S01]  /*8060*/  FFMA R9, R41, R42, R9 ;  /* 0x0000002a29097223 */ /* 0x000fe20000000009 */
[C---:B------:R-:W-:Y:S01]  /*8070*/  FMUL R10, R38.reuse, R14 ;  /* 0x0000000e260a7220 */ /* 0x040fe20000400000 */
[----:B------:R-:W-:Y:S01]  /*8080*/  HADD2.F32 R40, -RZ, R57.H1_H1 ;  /* 0x30000039ff287230 */ /* 0x000fe20000004100 */
[----:B------:R1:W-:Y:S01]  /*8090*/  STSM.16.M88.4 [R97+0x4400], R68 ;  /* 0x0044004461007844 */ /* 0x0003e20000000200 */
[C---:B------:R-:W-:Y:S01]  /*80a0*/  FMUL R15, R38.reuse, R15 ;  /* 0x0000000f260f7220 */ /* 0x040fe20000400000 */
[----:B------:R-:W-:Y:S01]  /*80b0*/  F2FP.F16.F32.PACK_AB R52, R9, R8 ;  /* 0x000000080934723e */ /* 0x000fe200000000ff */
[C---:B------:R-:W-:Y:S01]  /*80c0*/  FFMA R10, R41.reuse, R43, R10 ;  /* 0x0000002b290a7223 */ /* 0x040fe2000000000a */
[--C-:B------:R-:W-:Y:S02]  /*80d0*/  HADD2.F32 R42, -RZ, R58.reuse.H0_H0 ;  /* 0x2000003aff2a7230 */ /* 0x100fe40000004100 */
        /* <DEDUP_REMOVED lines=26> */
[----:B-1----:R-:W-:Y:S01]  /*8280*/  F2FP.F16.F32.PACK_AB R68, R17, R16 ;  /* 0x000000101144723e */ /* 0x002fe200000000ff */
        /* <DEDUP_REMOVED lines=45> */
[----:B------:R-:W-:Y:S05]  /*8560*/  F2FP.F16.F32.PACK_AB R107, R35, R30 ;  /* 0x0000001e236b723e */ /* 0x000fea00000000ff */
        /* <DEDUP_REMOVED lines=19> */
.L_x_123:
[----:B------:R-:W-:Y:S05]  /*86a0*/  BSYNC.RECONVERGENT B0 ;  /* 0x0000000000007941 */ /* 0x000fea0003800200 */
.L_x_122:
        /* <DEDUP_REMOVED lines=20> */
.L_x_127:
[----:B------:R-:W-:Y:S05]  /*87f0*/  BSYNC B0 ;  /* 0x0000000000007941 */ /* 0x000fea0003800000 */
.L_x_126:
[----:B------:R-:W-:Y:S11]  /*8800*/  ISETP.NE.AND P0, PT, R61, RZ, PT ;  /* 0x000000ff3d00720c */ /* 0x000ff60003f05270 */
[----:B------:R-:W-:Y:S02]  /*8810*/  @!UPT UIADD3 URZ, UPT, UPT, URZ, URZ, URZ ;  /* 0x000000fffffff290 */ /* 0x000fe4000fffe0ff */
[----:B------:R-:W-:Y:S01]  /*8820*/  @P0 IADD3 R2, PT, PT, R92, R5, RZ ;  /* 0x000000055c020210 */ /* 0x000fe20007ffe0ff */
[----:B------:R-:W-:Y:S05]  /*8830*/  @P0 WARPSYNC.ALL ;  /* 0x0000000000000948 */ /* 0x000fea0003800000 */
[----:B------:R3:W4:Y:S04]  /*8840*/  @P0 LDSM.16.M88.4 R48, [R46+UR44+0x400] ;  /* 0x0004002c2e30083b */ /* 0x0007280008000200 */
[----:B------:R3:W1:Y:S04]  /*8850*/  @P0 LDSM.16.M88.4 R56, [R0+0x400] ;  /* 0x000400000038083b */ /* 0x0006680000000200 */
[----:B------:R3:W1:Y:S04]  /*8860*/  @P0 LDSM.16.M88.4 R64, [R5+0x400] ;  /* 0x000400000540083b */ /* 0x0006680000000200 */
[----:B------:R3:W1:Y:S02]  /*8870*/  @P0 LDSM.16.M88.4 R72, [R2+0x400] ;  /* 0x000400000248083b */ /* 0x0006640000000200 */
.L_x_125:
[----:B------:R-:W-:Y:S05]  /*8880*/  BSYNC B1 ;  /* 0x0000000000017941 */ /* 0x000fea0003800000 */
.L_x_124:
        /* <DEDUP_REMOVED lines=11> */
[----:B---3--:R-:W3:Y:S01]  /*8940*/  LDC.64 R2, c[0x4][R3] ;  /* 0x0100000003027b82 */ /* 0x008ee20000000a00 */
[----:B------:R-:W2:Y:S01]  /*8950*/  LDCU.64 UR4, c[0x4][0x10] ;  /* 0x01000200ff0477ac */ /* 0x000ea20008000a00 */
[----:B-1----:R-:W-:Y:S01]  /*8960*/  MOV R5, UR9 ;  /* 0x0000000900057c02 */ /* 0x002fe20008000f00 */
[----:B------:R-:W-:Y:S01]  /*8970*/  IMAD.U32 R4, RZ, RZ, UR8 ;  /* 0x00000008ff047e24 */ /* 0x000fe2000f8e00ff */
[----:B-----5:R-:W-:Y:S01]  /*8980*/  MOV R7, UR7 ;  /* 0x0000000700077c02 */ /* 0x020fe20008000f00 */
[----:B------:R-:W-:Y:S01]  /*8990*/  IMAD.U32 R6, RZ, RZ, UR6 ;  /* 0x00000006ff067e24 */ /* 0x000fe2000f8e00ff */
[----:B--2---:R-:W-:Y:S01]  /*89a0*/  MOV R11, UR5 ;  /* 0x00000005000b7c02 */ /* 0x004fe20008000f00 */
[----:B------:R-:W-:Y:S02]  /*89b0*/  IMAD.U32 R10, RZ, RZ, UR4 ;  /* 0x00000004ff0a7e24 */ /* 0x000fe4000f8e00ff */
[----:B------:R-:W-:Y:S07]  /*89c0*/  LEPC R20, `(.L_x_129) ;  /* 0x000000001014794e */ /* 0x000fee0000000000 */
[----:B---34-:R-:W-:Y:S05]  /*89d0*/  CALL.ABS.NOINC R2 ;  /* 0x0000000002007343 */ /* 0x018fea0003c00000 */
.L_x_129:
[----:B------:R-:W-:Y:S01]  /*89e0*/  ISETP.NE.AND P0, PT, R94, RZ, PT ;  /* 0x000000ff5e00720c */ /* 0x000fe20003f05270 */
[----:B------:R-:W-:Y:S05]  /*89f0*/  WARPSYNC.ALL ;  /* 0x0000000000007948 */ /* 0x000fea0003800000 */
[----:B------:R-:W-:Y:S01]  /*8a00*/  R2UR UR4, R39 ;  /* 0x00000000270472ca */ /* 0x000fe200000e0000 */
[--C-:B----4-:R-:W-:Y:S01]  /*8a10*/  HADD2.F32 R40, -RZ, R48.reuse.H0_H0 ;  /* 0x20000030ff287230 */ /* 0x110fe20000004100 */
[----:B------:R-:W1:Y:S01]  /*8a20*/  S2UR UR6, SR_CgaCtaId ;  /* 0x00000000000679c3 */ /* 0x000e620000008800 */
[----:B------:R-:W-:Y:S01]  /*8a30*/  HADD2.F32 R42, -RZ, R48.H1_H1 ;  /* 0x30000030ff2a7230 */ /* 0x000fe20000004100 */
[----:B------:R-:W-:Y:S01]  /*8a40*/  R2UR UR5, R98 ;  /* 0x00000000620572ca */ /* 0x000fe200000e0000 */
[--C-:B------:R-:W-:Y:S01]  /*8a50*/  HADD2.F32 R43, -RZ, R49.reuse.H0_H0 ;  /* 0x20000031ff2b7230 */ /* 0x100fe20000004100 */
[----:B------:R-:W-:Y:S01]  /*8a60*/  BSSY.RECONVERGENT B0, `(.L_x_130) ;  /* 0x0000089000007945 */ /* 0x000fe20003800200 */
[----:B------:R-:W-:Y:S02]  /*8a70*/  HADD2.F32 R44, -RZ, R49.H1_H1 ;  /* 0x30000031ff2c7230 */ /* 0x000fe40000004100 */
[--C-:B------:R-:W-:Y:S02]  /*8a80*/  HADD2.F32 R45, -RZ, R50.reuse.H0_H0 ;  /* 0x20000032ff2d7230 */ /* 0x100fe40000004100 */
[----:B---3--:R-:W-:Y:S02]  /*8a90*/  HADD2.F32 R46, -RZ, R50.H1_H1 ;  /* 0x30000032ff2e7230 */ /* 0x008fe40000004100 */
[----:B------:R-:W3:Y:S01]  /*8aa0*/  LDTM.16dp256bit.x8 R4, tmem[UR4+0xc0] ;  /* 0x0000c004000479ee */ /* 0x000ee200081a0000 */
[----:B------:R-:W-:Y:S01]  /*8ab0*/  NOP ;  /* 0x0000000000007918 */ /* 0x000fe20000000000 */
[--C-:B------:R-:W-:Y:S02]  /*8ac0*/  HADD2.F32 R47, -RZ, R51.reuse.H0_H0 ;  /* 0x20000033ff2f7230 */ /* 0x100fe40000004100 */
[----:B------:R-:W-:Y:S01]  /*8ad0*/  UIADD3 UR4, UPT, UPT, UR5, 0xd0, URZ ;  /* 0x000000d005047890 */ /* 0x000fe2000fffe0ff */
[----:B------:R-:W-:Y:S02]  /*8ae0*/  HADD2.F32 R49, -RZ, R51.H1_H1 ;  /* 0x30000033ff317230 */ /* 0x000fe40000004100 */
[--C-:B------:R-:W-:Y:S02]  /*8af0*/  HADD2.F32 R48, -RZ, R56.reuse.H0_H0 ;  /* 0x20000038ff307230 */ /* 0x100fe40000004100 */
[----:B------:R-:W-:Y:S02]  /*8b00*/  HADD2.F32 R51, -RZ, R56.H1_H1 ;  /* 0x30000038ff337230 */ /* 0x000fe40000004100 */
[--C-:B------:R-:W-:Y:S02]  /*8b10*/  HADD2.F32 R50, -RZ, R57.reuse.H0_H0 ;  /* 0x20000039ff327230 */ /* 0x100fe40000004100 */
[----:B--2---:R-:W-:Y:S02]  /*8b20*/  HADD2.F32 R52, -RZ, R57.H1_H1 ;  /* 0x30000039ff347230 */ /* 0x004fe40000004100 */
[--C-:B------:R-:W-:Y:S02]  /*8b30*/  HADD2.F32 R53, -RZ, R58.reuse.H0_H0 ;  /* 0x2000003aff357230 */ /* 0x100fe40000004100 */
[----:B------:R-:W-:Y:S02]  /*8b40*/  HADD2.F32 R54, -RZ, R58.H1_H1 ;  /* 0x3000003aff367230 */ /* 0x000fe40000004100 */
[--C-:B------:R-:W-:Y:S02]  /*8b50*/  HADD2.F32 R55, -RZ, R59.reuse.H0_H0 ;  /* 0x2000003bff377230 */ /* 0x100fe40000004100 */
[----:B------:R-:W-:Y:S02]  /*8b60*/  HADD2.F32 R56, -RZ, R59.H1_H1 ;  /* 0x3000003bff387230 */ /* 0x000fe40000004100 */
[--C-:B------:R-:W-:Y:S01]  /*8b70*/  HADD2.F32 R57, -RZ, R64.reuse.H0_H0 ;  /* 0x20000040ff397230 */ /* 0x100fe20000004100 */
[----:B-1----:R-:W-:Y:S01]  /*8b80*/  UPRMT UR4, UR6, 0x654, UR4 ;  /* 0x0000065406047896 */ /* 0x002fe20008000004 */
[C---:B---3--:R-:W-:Y:S01]  /*8b90*/  FMUL R4, R38.reuse, R4 ;  /* 0x0000000426047220 */ /* 0x048fe20000400000 */
[C---:B------:R-:W-:Y:S01]  /*8ba0*/  FMUL R5, R38.reuse, R5 ;  /* 0x0000000526057220 */ /* 0x040fe20000400000 */
[C---:B------:R-:W-:Y:S01]  /*8bb0*/  FMUL R6, R38.reuse, R6 ;  /* 0x0000000626067220 */ /* 0x040fe20000400000 */
[C---:B------:R-:W-:Y:S01]  /*8bc0*/  FMUL R7, R38.reuse, R7 ;  /* 0x0000000726077220 */ /* 0x040fe20000400000 */
[C---:B------:R-:W-:Y:S01]  /*8bd0*/  FFMA R4, R41.reuse, R40, R4 ;  /* 0x0000002829047223 */ /* 0x040fe20000000004 */
[C---:B------:R-:W-:Y:S01]  /*8be0*/  FFMA R5, R41.reuse, R42, R5 ;  /* 0x0000002a29057223 */ /* 0x040fe20000000005 */
[C---:B------:R-:W-:Y:S01]  /*8bf0*/  FFMA R6, R41.reuse, R43, R6 ;  /* 0x0000002b29067223 */ /* 0x040fe20000000006 */
[----:B------:R-:W-:Y:S01]  /*8c00*/  FFMA R7, R41, R44, R7 ;  /* 0x0000002c29077223 */ /* 0x000fe20000000007 */
[----:B------:R-:W-:Y:S01]  /*8c10*/  SYNCS.ARRIVE.TRANS64.RED.A1T0 RZ, [UR4], RZ ;  /* 0x000000ffffff79a7 */ /* 0x000fe20008100404 */
[C---:B------:R-:W-:Y:S01]  /*8c20*/  FMUL R8, R38.reuse, R8 ;  /* 0x0000000826087220 */ /* 0x040fe20000400000 */
[----:B------:R-:W-:Y:S01]  /*8c30*/  F2FP.F16.F32.PACK_AB R104, R5, R4 ;  /* 0x000000040568723e */ /* 0x000fe200000000ff */
[C---:B------:R-:W-:Y:S01]  /*8c40*/  FMUL R9, R38.reuse, R9 ;  /* 0x0000000926097220 */ /* 0x040fe20000400000 */
[----:B------:R-:W-:Y:S01]  /*8c50*/  F2FP.F16.F32.PACK_AB R105, R7, R6 ;  /* 0x000000060769723e */ /* 0x000fe200000000ff */
[C---:B------:R-:W-:Y:S01]  /*8c60*/  FFMA R8, R41.reuse, R45, R8 ;  /* 0x0000002d29087223 */ /* 0x040fe20000000008 */
[C---:B------:R-:W-:Y:S01]  /*8c70*/  FMUL R0, R38.reuse, R10 ;  /* 0x0000000a26007220 */ /* 0x040fe20000400000 */
[C---:B------:R-:W-:Y:S01]  /*8c80*/  FFMA R9, R41.reuse, R46, R9 ;  /* 0x0000002e29097223 */ /* 0x040fe20000000009 */
[C---:B------:R-:W-:Y:S01]  /*8c90*/  FMUL R2, R38.reuse, R11 ;  /* 0x0000000b26027220 */ /* 0x040fe20000400000 */
[C---:B------:R-:W-:Y:S01]  /*8ca0*/  FMUL R3, R38.reuse, R12 ;  /* 0x0000000c26037220 */ /* 0x040fe20000400000 */
[----:B------:R-:W-:Y:S01]  /*8cb0*/  FFMA R0, R41, R47, R0 ;  /* 0x0000002f29007223 */ /* 0x000fe20000000000 */
[C---:B------:R-:W-:Y:S01]  /*8cc0*/  FMUL R10, R38.reuse, R13 ;  /* 0x0000000d260a7220 */ /* 0x040fe20000400000 */
[----:B------:R-:W-:Y:S01]  /*8cd0*/  F2FP.F16.F32.PACK_AB R106, R9, R8 ;  /* 0x00000008096a723e */ /* 0x000fe200000000ff */
[C---:B------:R-:W-:Y:S01]  /*8ce0*/  FFMA R2, R41.reuse, R49, R2 ;  /* 0x0000003129027223 */ /* 0x040fe20000000002 */
[C---:B------:R-:W-:Y:S01]  /*8cf0*/  FFMA R3, R41.reuse, R48, R3 ;  /* 0x0000003029037223 */ /* 0x040fe20000000003 */
[C---:B------:R-:W-:Y:S01]  /*8d00*/  FFMA R10, R41.reuse, R51, R10 ;  /* 0x00000033290a7223 */ /* 0x040fe2000000000a */
[C---:B------:R-:W-:Y:S01]  /*8d10*/  FMUL R11, R38.reuse, R14 ;  /* 0x0000000e260b7220 */ /* 0x040fe20000400000 */
[----:B------:R-:W-:Y:S01]  /*8d20*/  FMUL R15, R38, R15 ;  /* 0x0000000f260f7220 */ /* 0x000fe20000400000 */
[----:B------:R-:W-:Y:S01]  /*8d30*/  F2FP.F16.F32.PACK_AB R107, R2, R0 ;  /* 0x00000000026b723e */ /* 0x000fe200000000ff */
[----:B------:R-:W-:Y:S01]  /*8d40*/  FMUL R12, R38, R16 ;  /* 0x00000010260c7220 */ /* 0x000fe20000400000 */
[----:B------:R-:W-:Y:S01]  /*8d50*/  F2FP.F16.F32.PACK_AB R108, R10, R3 ;  /* 0x000000030a6c723e */ /* 0x000fe200000000ff */
[C---:B------:R-:W-:Y:S01]  /*8d60*/  FFMA R11, R41.reuse, R50, R11 ;  /* 0x00000032290b7223 */ /* 0x040fe2000000000b */
[C---:B------:R-:W-:Y:S01]  /*8d70*/  FFMA R15, R41.reuse, R52, R15 ;  /* 0x00000034290f7223 */ /* 0x040fe2000000000f */
[----:B------:R1:W-:Y:S01]  /*8d80*/  STSM.16.M88.4 [R97+0x6400], R104 ;  /* 0x0064006861007844 */ /* 0x0003e20000000200 */
[----:B------:R-:W-:Y:S01]  /*8d90*/  FFMA R12, R41, R53, R12 ;  /* 0x00000035290c7223 */ /* 0x000fe2000000000c */
[C---:B------:R-:W-:Y:S01]  /*8da0*/  FMUL R13, R38.reuse, R17 ;  /* 0x00000011260d7220 */ /* 0x040fe20000400000 */
[C---:B------:R-:W-:Y:S01]  /*8db0*/  FMUL R14, R38.reuse, R18 ;  /* 0x00000012260e7220 */ /* 0x040fe20000400000 */
[----:B------:R-:W-:Y:S01]  /*8dc0*/  F2FP.F16.F32.PACK_AB R109, R15, R11 ;  /* 0x0000000b0f6d723e */ /* 0x000fe200000000ff */
[C---:B------:R-:W-:Y:S01]  /*8dd0*/  FMUL R19, R38.reuse, R19 ;  /* 0x0000001326137220 */ /* 0x040fe20000400000 */
[C---:B------:R-:W-:Y:S01]  /*8de0*/  FFMA R13, R41.reuse, R54, R13 ;  /* 0x00000036290d7223 */ /* 0x040fe2000000000d */
[C---:B------:R-:W-:Y:S01]  /*8df0*/  FFMA R14, R41.reuse, R55, R14 ;  /* 0x00000037290e7223 */ /* 0x040fe2000000000e */
[----:B------:R-:W-:Y:S02]  /*8e00*/  HADD2.F32 R58, -RZ, R64.H1_H1 ;  /* 0x30000040ff3a7230 */ /* 0x000fe40000004100 */
[----:B------:R-:W-:Y:S01]  /*8e10*/  FFMA R19, R41, R56, R19 ;  /* 0x0000003829137223 */ /* 0x000fe20000000013 */
[C---:B------:R-:W-:Y:S01]  /*8e20*/  FMUL R16, R38.reuse, R20 ;  /* 0x0000001426107220 */ /* 0x040fe20000400000 */
[----:B------:R-:W-:Y:S01]  /*8e30*/  F2FP.F16.F32.PACK_AB R110, R13, R12 ;  /* 0x0000000c0d6e723e */ /* 0x000fe200000000ff */
[--C-:B------:R-:W-:Y:S02]  /*8e40*/  HADD2.F32 R59, -RZ, R65.reuse.H0_H0 ;  /* 0x20000041ff3b7230 */ /* 0x100fe40000004100 */
[C---:B------:R-:W-:Y:S01]  /*8e50*/  FMUL R17, R38.reuse, R21 ;  /* 0x0000001526117220 */ /* 0x040fe20000400000 */
[----:B------:R-:W-:Y:S01]  /*8e60*/  F2FP.F16.F32.PACK_AB R111, R19, R14 ;  /* 0x0000000e136f723e */ /* 0x000fe200000000ff */
[C---:B------:R-:W-:Y:S01]  /*8e70*/  FFMA R16, R41.reuse, R57, R16 ;  /* 0x0000003929107223 */ /* 0x040fe20000000010 */
[----:B------:R-:W-:Y:S02]  /*8e80*/  HADD2.F32 R60, -RZ, R65.H1_H1 ;  /* 0x30000041ff3c7230 */ /* 0x000fe40000004100 */
[----:B------:R-:W-:Y:S01]  /*8e90*/  FFMA R17, R41, R58, R17 ;  /* 0x0000003a29117223 */ /* 0x000fe20000000011 */
[C---:B------:R-:W-:Y:S01]  /*8ea0*/  FMUL R18, R38.reuse, R22 ;  /* 0x0000001626127220 */ /* 0x040fe20000400000 */
[----:B------:R1:W-:Y:S01]  /*8eb0*/  STSM.16.M88.4 [R96+0x6400], R108 ;  /* 0x0064006c60007844 */ /* 0x0003e20000000200 */
[--C-:B------:R-:W-:Y:S02]  /*8ec0*/  HADD2.F32 R61, -RZ, R66.reuse.H0_H0 ;  /* 0x20000042ff3d7230 */ /* 0x100fe40000004100 */
[C---:B------:R-:W-:Y:S01]  /*8ed0*/  FMUL R23, R38.reuse, R23 ;  /* 0x0000001726177220 */ /* 0x040fe20000400000 */
[----:B------:R-:W-:Y:S01]  /*8ee0*/  F2FP.F16.F32.PACK_AB R112, R17, R16 ;  /* 0x000000101170723e */ /* 0x000fe200000000ff */
[C---:B------:R-:W-:Y:S01]  /*8ef0*/  FFMA R18, R41.reuse, R59, R18 ;  /* 0x0000003b29127223 */ /* 0x040fe20000000012 */
[----:B------:R-:W-:Y:S02]  /*8f00*/  HADD2.F32 R62, -RZ, R66.H1_H1 ;  /* 0x30000042ff3e7230 */ /* 0x000fe40000004100 */
[----:B------:R-:W-:Y:S01]  /*8f10*/  FFMA R23, R41, R60, R23 ;  /* 0x0000003c29177223 */ /* 0x000fe20000000017 */
[C---:B------:R-:W-:Y:S01]  /*8f20*/  FMUL R20, R38.reuse, R24 ;  /* 0x0000001826147220 */ /* 0x040fe20000400000 */
[--C-:B------:R-:W-:Y:S02]  /*8f30*/  HADD2.F32 R63, -RZ, R67.reuse.H0_H0 ;  /* 0x20000043ff3f7230 */ /* 0x100fe40000004100 */
[C---:B------:R-:W-:Y:S01]  /*8f40*/  FMUL R21, R38.reuse, R25 ;  /* 0x0000001926157220 */ /* 0x040fe20000400000 */
[----:B------:R-:W-:Y:S01]  /*8f50*/  HADD2.F32 R64, -RZ, R67.H1_H1 ;  /* 0x30000043ff407230 */ /* 0x000fe20000004100 */
[----:B------:R-:W-:Y:S01]  /*8f60*/  F2FP.F16.F32.PACK_AB R113, R23, R18 ;  /* 0x000000121771723e */ /* 0x000fe200000000ff */
[C---:B------:R-:W-:Y:S01]  /*8f70*/  FFMA R20, R41.reuse, R61, R20 ;  /* 0x0000003d29147223 */ /* 0x040fe20000000014 */
        /* <DEDUP_REMOVED lines=8> */
[C---:B------:R-:W-:Y:S01]  /*9000*/  FFMA R22, R41.reuse, R63, R22 ;  /* 0x0000003f29167223 */ /* 0x040fe20000000016 */
[----:B------:R-:W-:Y:S02]  /*9010*/  HADD2.F32 R68, -RZ, R73.H1_H1 ;  /* 0x30000049ff447230 */ /* 0x000fe40000004100 */
[C---:B------:R-:W-:Y:S01]  /*9020*/  FMUL R26, R38.reuse, R30 ;  /* 0x0000001e261a7220 */ /* 0x040fe20000400000 */
[C---:B------:R-:W-:Y:S01]  /*9030*/  FFMA R27, R41.reuse, R64, R27 ;  /* 0x00000040291b7223 */ /* 0x040fe2000000001b */
        /* <DEDUP_REMOVED lines=34> */
[----:B------:R-:W-:Y:S02]  /*9260*/  UIADD3 UR9, UPT, UPT, UR49, 0xc0, URZ ;  /* 0x000000c031097890 */ /* 0x000fe4000fffe0ff */
[----:B------:R-:W-:Y:S01]  /*9270*/  UIADD3 UR8, UPT, UPT, UR44, 0x6400, URZ ;  /* 0x000064002c087890 */ /* 0x000fe2000fffe0ff */
[----:B------:R-:W-:Y:S01]  /*9280*/  UMOV UR10, UR50 ;  /* 0x00000032000a7c82 */ /* 0x000fe20008000000 */
[----:B------:R-:W-:Y:S01]  /*9290*/  UMOV UR11, UR36 ;  /* 0x00000024000b7c82 */ /* 0x000fe20008000000 */
[----:B--2---:R-:W-:Y:S04]  /*92a0*/  UIADD3 UR4, UP0, UPT, UR6, 0x680, URZ ;  /* 0x0000068006047890 */ /* 0x004fe8000ff1e0ff */
[----:B------:R-:W-:Y:S09]  /*92b0*/  UIADD3.X UR5, UPT, UPT, URZ, UR7, URZ, UP0, !UPT ;  /* 0x00000007ff057290 */ /* 0x000ff200087fe4ff */
[----:B------:R2:W-:Y:S01]  /*92c0*/  UTMASTG.3D [UR8], [UR4] ;  /* 0x00000008040073b5 */ /* 0x0005e20008010000 */
[----:B------:R0:W-:Y:S01]  /*92d0*/  UTMACMDFLUSH ;  /* 0x00000000000079b7 */ /* 0x0001e20000000000 */
[----:B--2---:R-:W-:Y:S04]  /*92e0*/  DEPBAR.LE SB0, 0x1 ;  /* 0x000080400000791a */ /* 0x004fe80000000000 */
.L_x_131:
[----:B------:R-:W-:Y:S05]  /*92f0*/  BSYNC.RECONVERGENT B0 ;  /* 0x0000000000007941 */ /* 0x000fea0003800200 */
.L_x_130:
[----:B------:R-:W-:Y:S01]  /*9300*/  BAR.SYNC.DEFER_BLOCKING 0x1, 0x80 ;  /* 0x0042000000007b1d */ /* 0x000fe20000010000 */
[----:B------:R-:W-:Y:S01]  /*9310*/  UISETP.NE.AND UP0, UPT, UR47, -0x4, UPT ;  /* 0xfffffffc2f00788c */ /* 0x000fe2000bf05270 */
[----:B------:R-:W-:Y:S08]  /*9320*/  IADD3 R0, PT, PT, R36, 0x1, RZ ;  /* 0x0000000124007810 */ /* 0x000ff00007ffe0ff */
[----:B------:R-:W-:Y:S05]  /*9330*/  BRA.U !UP0, `(.L_x_132) ;  /* 0x0000000108247547 */ /* 0x000fea000b800000 */
[----:B------:R-:W-:Y:S01]  /*9340*/  ISETP.NE.AND P0, PT, R95, RZ, PT ;  /* 0x000000ff5f00720c */ /* 0x000fe20003f05270 */
[----:B------:R-:W-:Y:S01]  /*9350*/  IMAD.U32 R2, RZ, RZ, UR46 ;  /* 0x0000002eff027e24 */ /* 0x000fe2000f8e00ff */
[----:B------:R-:W-:Y:S04]  /*9360*/  UIADD3 UR4, UPT, UPT, UR46, 0x1, URZ ;  /* 0x000000012e047890 */ /* 0x000fe8000fffe0ff */
[----:B------:R-:W-:Y:S04]  /*9370*/  UISETP.NE.AND UP0, UPT, UR4, 0x4, UPT ;  /* 0x000000040400788c */ /* 0x000fe8000bf05270 */
[----:B------:R-:W-:Y:S03]  /*9380*/  USEL UR46, UR4, URZ, UP0 ;  /* 0x000000ff042e7287 */ /* 0x000fe60008000000 */
[----:B------:R-:W-:Y:S05]  /*9390*/  @P0 LEA R2, R2, UR44, 0x3 ;  /* 0x0000002c02020c11 */ /* 0x000fea000f8e18ff */
[----:B------:R-:W-:Y:S05]  /*93a0*/  @P0 VIADD R2, R2, 0x60 ;  /* 0x0000006002020836 */ /* 0x000fea0000000000 */
[----:B------:R-:W-:Y:S04]  /*93b0*/  @P0 PRMT R2, R101, 0x654, R2 ;  /* 0x0000065465020816 */ /* 0x000fe80000000002 */
[----:B------:R2:W-:Y:S03]  /*93c0*/  @P0 SYNCS.ARRIVE.TRANS64.RED.A1T0 RZ, [R2+URZ], RZ ;  /* 0x000000ff02ff09a7 */ /* 0x0005e600081004ff */
.L_x_132:
[----:B------:R-:W-:Y:S01]  /*93d0*/  R2UR UR5, R83 ;  /* 0x00000000530572ca */ /* 0x000fe200000e0000 */
[----:B------:R-:W-:Y:S01]  /*93e0*/  UISETP.NE.AND UP0, UPT, UR61, URZ, UPT ;  /* 0x000000ff3d00728c */ /* 0x000fe2000bf05270 */
[----:B------:R-:W-:Y:S01]  /*93f0*/  R2UR UR4, R84 ;  /* 0x00000000540472ca */ /* 0x000fe200000e0000 */
[----:B------:R-:W-:Y:S01]  /*9400*/  UIADD3 UR47, UPT, UPT, UR47, 0x4, URZ ;  /* 0x000000042f2f7890 */ /* 0x000fe2000fffe0ff */
[----:B------:R-:W-:Y:S01]  /*9410*/  ISETP.NE.AND P0, PT, R88, 0x2, PT ;  /* 0x000000025800780c */ /* 0x000fe20003f05270 */
[----:B------:R-:W-:Y:S01]  /*9420*/  UMOV UR36, UR60 ;  /* 0x0000003c00247c82 */ /* 0x000fe20008000000 */
[----:B------:R-:W-:Y:S02]  /*9430*/  ISETP.NE.AND P1, PT, R0, 0x4, PT ;  /* 0x000000040000780c */ /* 0x000fe40003f25270 */
[----:B--2---:R-:W-:Y:S02]  /*9440*/  SEL R2, RZ, 0x1, P0 ;  /* 0x00000001ff027807 */ /* 0x004fe40000000000 */
[----:B------:R-:W-:Y:S02]  /*9450*/  SEL R3, RZ, 0x1, P1 ;  /* 0x00000001ff037807 */ /* 0x000fe40000800000 */
[----:B------:R-:W-:Y:S01]  /*9460*/  LOP3.LUT R89, R89, R2, RZ, 0x3c, !PT ;  /* 0x0000000259597212 */ /* 0x000fe200078e3cff */
[----:B------:R-:W-:Y:S01]  /*9470*/  UIADD3 UR31, UPT, UPT, UR37, UR5, URZ ;  /* 0x00000005251f7290 */ /* 0x000fe2000fffe0ff */
[----:B------:R-:W-:Y:S01]  /*9480*/  LOP3.LUT R90, R90, R3, RZ, 0x3c, !PT ;  /* 0x000000035a5a7212 */ /* 0x000fe200078e3cff */
[----:B------:R-:W-:Y:S01]  /*9490*/  UIADD3 UR30, UPT, UPT, UR38, UR4, URZ ;  /* 0x00000004261e7290 */ /* 0x000fe2000fffe0ff */
[----:B------:R-:W-:Y:S02]  /*94a0*/  SEL R88, R88, RZ, P0 ;  /* 0x000000ff58587207 */ /* 0x000fe40000000000 */
[----:B------:R-:W-:Y:S01]  /*94b0*/  SEL R36, R0, RZ, P1 ;  /* 0x000000ff00247207 */ /* 0x000fe20000800000 */
[----:B------:R-:W-:Y:S08]  /*94c0*/  BRA.U UP0, `(.L_x_133) ;  /* 0xffffffbd009c7547 */ /* 0x000ff0000b83ffff */
[----:B------:R-:W-:-:S13]  /*94d0*/  R2UR UR4, R85 ;  /* 0x00000000550472ca */ /* 0x000fda00000e0000 */
[----:B------:R-:W-:-:S09]  /*94e0*/  UISETP.NE.AND UP0, UPT, UR4, URZ, UPT ;  /* 0x000000ff0400728c */ /* 0x000fd2000bf05270 */
[----:B------:R-:W-:Y:S05]  /*94f0*/  BRA.U !UP0, `(.L_x_134) ;  /* 0x0000000108487547 */ /* 0x000fea000b800000 */
[----:B------:R-:W2:Y:S02]  /*9500*/  LDCU.64 UR4, c[0x0][0x890] ;  /* 0x00011200ff0477ac */ /* 0x000ea40008000a00 */
[----:B--2---:R-:W-:-:S04]  /*9510*/  UISETP.NE.U32.AND UP0, UPT, UR4, URZ, UPT ;  /* 0x000000ff0400728c */ /* 0x004fc8000bf05070 */
[----:B------:R-:W-:-:S09]  /*9520*/  UISETP.NE.AND.EX UP0, UPT, UR5, URZ, UPT, UP0 ;  /* 0x000000ff0500728c */ /* 0x000fd2000bf05300 */
[----:B------:R-:W-:Y:S05]  /*9530*/  BRA.U UP0, `(.L_x_135) ;  /* 0x00000001000c7547 */ /* 0x000fea000b800000 */
[----:B------:R-:W-:-:S13]  /*9540*/  FSETP.NEU.AND P0, PT, R41, RZ, PT ;  /* 0x000000ff2900720b */ /* 0x000fda0003f0d000 */
[----:B------:R-:W-:Y:S05]  /*9550*/  @!P0 EXIT ;  /* 0x000000000000894d */ /* 0x000fea0003800000 */
[----:B------:R-:W-:Y:S05]  /*9560*/  BRA `(.L_x_134) ;  /* 0x00000000002c7947 */ /* 0x000fea0003800000 */
.L_x_135:
[----:B------:R-:W-:Y:S01]  /*9570*/  ISETP.NE.AND P0, PT, R87, RZ, PT ;  /* 0x000000ff5700720c */ /* 0x000fe20003f05270 */
[----:B------:R-:W-:-:S12]  /*9580*/  BSSY.RECONVERGENT B0, `(.L_x_134) ;  /* 0x0000009000007945 */ /* 0x000fd80003800200 */
[----:B------:R-:W-:Y:S05]  /*9590*/  @P0 BRA `(.L_x_136) ;  /* 0x0000000000140947 */ /* 0x000fea0003800000 */
[----:B------:R-:W2:Y:S02]  /*95a0*/  LDCU.64 UR4, c[0x0][0x888] ;  /* 0x00011100ff0477ac */ /* 0x000ea40008000a00 */
[----:B--2---:R-:W-:-:S04]  /*95b0*/  ISETP.NE.U32.AND P0, PT, RZ, UR4, PT ;  /* 0x00000004ff007c0c */ /* 0x004fc8000bf05070 */
[----:B------:R-:W-:-:S13]  /*95c0*/  ISETP.NE.AND.EX P0, PT, RZ, UR5, PT, P0 ;  /* 0x00000005ff007c0c */ /* 0x000fda000bf05300 */
[----:B------:R-:W-:Y:S05]  /*95d0*/  @!P0 EXIT ;  /* 0x000000000000894d */ /* 0x000fea0003800000 */
[----:B------:R-:W-:Y:S05]  /*95e0*/  BRA `(.L_x_137) ;  /* 0x0000000000087947 */ /* 0x000fea0003800000 */
.L_x_136:
[----:B------:R-:W-:-:S13]  /*95f0*/  FSETP.NEU.AND P0, PT, R41, RZ, PT ;  /* 0x000000ff2900720b */ /* 0x000fda0003f0d000 */
[----:B------:R-:W-:Y:S05]  /*9600*/  @!P0 EXIT ;  /* 0x000000000000894d */ /* 0x000fea0003800000 */
.L_x_137:
[----:B------:R-:W-:Y:S05]  /*9610*/  BSYNC.RECONVERGENT B0 ;  /* 0x0000000000007941 */ /* 0x000fea0003800200 */
.L_x_134:
[----:B------:R-:W2:Y:S01]  /*9620*/  S2UR UR5, SR_CgaCtaId ;  /* 0x00000000000579c3 */ /* 0x000ea20000008800 */
[----:B------:R-:W-:Y:S01]  /*9630*/  ULEA UR4, UR46, UR44, 0x3 ;  /* 0x0000002c2e047291 */ /* 0x000fe2000f8e18ff */
[----:B------:R-:W-:-:S04]  /*9640*/  DEPBAR.LE SB0, 0x0 ;  /* 0x000080000000791a */ /* 0x000fc80000000000 */
[----:B------:R-:W-:-:S04]  /*9650*/  UIADD3 UR4, UPT, UPT, UR4, 0x60, URZ ;  /* 0x0000006004047890 */ /* 0x000fc8000fffe0ff */
[----:B--2---:R-:W-:-:S09]  /*9660*/  UPRMT UR4, UR5, 0x654, UR4 ;  /* 0x0000065405047896 */ /* 0x004fd20008000004 */
[----:B------:R-:W-:Y:S01]  /*9670*/  SYNCS.ARRIVE.TRANS64.RED.A1T0 RZ, [UR4], RZ ;  /* 0x000000ffffff79a7 */ /* 0x000fe20008100404 */
[----:B------:R-:W-:Y:S05]  /*9680*/  EXIT ;  /* 0x000000000000794d */ /* 0x000fea0003800000 */
.L_x_24:
[----:B-1----:R1:W3:Y:S02]  /*9690*/  SYNCS.PHASECHK.TRANS64.TRYWAIT P0, [R0+URZ+0x100], R3 ;  /* 0x00010003000075a7 */ /* 0x0022e400080011ff */
[----:B---3--:R-:W-:Y:S05]  /*96a0*/  @!P0 NANOSLEEP.SYNCS 0x989680 ;  /* 0x009896800000895d */ /* 0x008fea0003900000 */
[----:B------:R-:W3:Y:S02]  /*96b0*/  @!P0 SYNCS.PHASECHK.TRANS64 P0, [R0+URZ+0x100], R3 ;  /* 0x00010003000085a7 */ /* 0x000ee400080010ff */
[----:B---3--:R-:W-:Y:S05]  /*96c0*/  @!P0 BRA `(.L_x_24) ;  /* 0xfffffffc00f08947 */ /* 0x008fea000383ffff */
[----:B------:R-:W-:Y:S05]  /*96d0*/  BRA `(.L_x_138) ;  /* 0xffffff80007c7947 */ /* 0x000fea000383ffff */
.L_x_27:
[----:B-1----:R-:W-:-:S07]  /*96e0*/  MOV R0, UR33 ;  /* 0x0000002100007c02 */ /* 0x002fce0008000f00 */
.L_x_139:
[----:B-1----:R1:W3:Y:S02]  /*96f0*/  SYNCS.PHASECHK.TRANS64.TRYWAIT P0, [R0+URZ+0x20], R3 ;  /* 0x00002003000075a7 */ /* 0x0022e400080011ff */
[----:B---3--:R-:W-:Y:S05]  /*9700*/  @!P0 NANOSLEEP.SYNCS 0x989680 ;  /* 0x009896800000895d */ /* 0x008fea0003900000 */
[----:B------:R-:W3:Y:S02]  /*9710*/  @!P0 SYNCS.PHASECHK.TRANS64 P0, [R0+URZ+0x20], R3 ;  /* 0x00002003000085a7 */ /* 0x000ee400080010ff */
[----:B---3--:R-:W-:Y:S05]  /*9720*/  @!P0 BRA `(.L_x_139) ;  /* 0xfffffffc00f08947 */ /* 0x008fea000383ffff */
[----:B------:R-:W-:Y:S05]  /*9730*/  BRA `(.L_x_26) ;  /* 0xffffff8000bc7947 */ /* 0x000fea000383ffff */
.L_x_34:
[----:B-1----:R-:W-:-:S07]  /*9740*/  MOV R0, UR9 ;  /* 0x0000000900007c02 */ /* 0x002fce0008000f00 */
.L_x_140:
[----:B-1----:R1:W3:Y:S02]  /*9750*/  SYNCS.PHASECHK.TRANS64.TRYWAIT P0, [R0+URZ+0x20], R3 ;  /* 0x00002003000075a7 */ /* 0x0022e400080011ff */
[----:B---3--:R-:W-:Y:S05]  /*9760*/  @!P0 NANOSLEEP.SYNCS 0x989680 ;  /* 0x009896800000895d */ /* 0x008fea0003900000 */
[----:B------:R-:W3:Y:S02]  /*9770*/  @!P0 SYNCS.PHASECHK.TRANS64 P0, [R0+URZ+0x20], R3 ;  /* 0x00002003000085a7 */ /* 0x000ee400080010ff */
[----:B---3--:R-:W-:Y:S05]  /*9780*/  @!P0 BRA `(.L_x_140) ;  /* 0xfffffffc00f08947 */ /* 0x008fea000383ffff */
[----:B------:R-:W-:Y:S05]  /*9790*/  BRA `(.L_x_33) ;  /* 0xffffff84007c7947 */ /* 0x000fea000383ffff */
.L_x_39:
[----:B-1----:R1:W3:Y:S02]  /*97a0*/  SYNCS.PHASECHK.TRANS64.TRYWAIT P0, [R3+URZ+0x90], R0 ;  /* 0x00009000030075a7 */ /* 0x0022e400080011ff */
[----:B---3--:R-:W-:Y:S05]  /*97b0*/  @!P0 NANOSLEEP.SYNCS 0x989680 ;  /* 0x009896800000895d */ /* 0x008fea0003900000 */
[----:B------:R-:W3:Y:S02]  /*97c0*/  @!P0 SYNCS.PHASECHK.TRANS64 P0, [R3+URZ+0x90], R0 ;  /* 0x00009000030085a7 */ /* 0x000ee400080010ff */
[----:B---3--:R-:W-:Y:S05]  /*97d0*/  @!P0 BRA `(.L_x_39) ;  /* 0xfffffffc00f08947 */ /* 0x008fea000383ffff */
[----:B------:R-:W-:Y:S05]  /*97e0*/  BRA `(.L_x_141) ;  /* 0xffffff88001c7947 */ /* 0x000fea000383ffff */
.L_x_43:
[----:B-1----:R-:W-:-:S07]  /*97f0*/  MOV R0, UR4 ;  /* 0x0000000400007c02 */ /* 0x002fce0008000f00 */
.L_x_142:
[----:B-1----:R1:W3:Y:S02]  /*9800*/  SYNCS.PHASECHK.TRANS64.TRYWAIT P0, [R0+URZ], R3 ;  /* 0x00000003000075a7 */ /* 0x0022e400080011ff */
[----:B---3--:R-:W-:Y:S05]  /*9810*/  @!P0 NANOSLEEP.SYNCS 0x989680 ;  /* 0x009896800000895d */ /* 0x008fea0003900000 */
[----:B------:R-:W3:Y:S02]  /*9820*/  @!P0 SYNCS.PHASECHK.TRANS64 P0, [R0+URZ], R3 ;  /* 0x00000003000085a7 */ /* 0x000ee400080010ff */
[----:B---3--:R-:W-:Y:S05]  /*9830*/  @!P0 BRA `(.L_x_142) ;  /* 0xfffffffc00f08947 */ /* 0x008fea000383ffff */
[----:B------:R-:W-:Y:S05]  /*9840*/  BRA `(.L_x_143) ;  /* 0xffffff8c00c87947 */ /* 0x000fea000383ffff */
.L_x_44:
[----:B------:R-:W-:-:S07]  /*9850*/  MOV R0, UR5 ;  /* 0x0000000500007c02 */ /* 0x000fce0008000f00 */
.L_x_144:
[----:B-1----:R1:W3:Y:S02]  /*9860*/  SYNCS.PHASECHK.TRANS64.TRYWAIT P0, [R0+URZ], R3 ;  /* 0x00000003000075a7 */ /* 0x0022e400080011ff */
[----:B---3--:R-:W-:Y:S05]  /*9870*/  @!P0 NANOSLEEP.SYNCS 0x989680 ;  /* 0x009896800000895d */ /* 0x008fea0003900000 */
[----:B------:R-:W3:Y:S02]  /*9880*/  @!P0 SYNCS.PHASECHK.TRANS64 P0, [R0+URZ], R3 ;  /* 0x00000003000085a7 */ /* 0x000ee400080010ff */
[----:B---3--:R-:W-:Y:S05]  /*9890*/  @!P0 BRA `(.L_x_144) ;  /* 0xfffffffc00f08947 */ /* 0x008fea000383ffff */
[----:B------:R-:W-:Y:S05]  /*98a0*/  BRA `(.L_x_145) ;  /* 0xffffff8c00d47947 */ /* 0x000fea000383ffff */
.L_x_45:
[----:B------:R-:W-:-:S07]  /*98b0*/  MOV R0, UR5 ;  /* 0x0000000500007c02 */ /* 0x000fce0008000f00 */
.L_x_146:
[----:B-1----:R1:W3:Y:S02]  /*98c0*/  SYNCS.PHASECHK.TRANS64.TRYWAIT P0, [R0+URZ], R3 ;  /* 0x00000003000075a7 */ /* 0x0022e400080011ff */
[----:B---3--:R-:W-:Y:S05]  /*98d0*/  @!P0 NANOSLEEP.SYNCS 0x989680 ;  /* 0x009896800000895d */ /* 0x008fea0003900000 */
[----:B------:R-:W3:Y:S02]  /*98e0*/  @!P0 SYNCS.PHASECHK.TRANS64 P0, [R0+URZ], R3 ;  /* 0x00000003000085a7 */ /* 0x000ee400080010ff */
[----:B---3--:R-:W-:Y:S05]  /*98f0*/  @!P0 BRA `(.L_x_146) ;  /* 0xfffffffc00f08947 */ /* 0x008fea000383ffff */
[----:B------:R-:W-:Y:S05]  /*9900*/  BRA `(.L_x_147) ;  /* 0xffffff8c00e07947 */ /* 0x000fea000383ffff */
.L_x_48:
[----:B--2---:R2:W3:Y:S02]  /*9910*/  SYNCS.PHASECHK.TRANS64.TRYWAIT P0, [R2+URZ+0xf0], R5 ;  /* 0x0000f005020075a7 */ /* 0x0044e400080011ff */
[----:B---3--:R-:W-:Y:S05]  /*9920*/  @!P0 NANOSLEEP.SYNCS 0x989680 ;  /* 0x009896800000895d */ /* 0x008fea0003900000 */
[----:B------:R-:W3:Y:S02]  /*9930*/  @!P0 SYNCS.PHASECHK.TRANS64 P0, [R2+URZ+0xf0], R5 ;  /* 0x0000f005020085a7 */ /* 0x000ee400080010ff */
[----:B---3--:R-:W-:Y:S05]  /*9940*/  @!P0 BRA `(.L_x_48) ;  /* 0xfffffffc00f08947 */ /* 0x008fea000383ffff */
[----:B------:R-:W-:Y:S05]  /*9950*/  BRA `(.L_x_148) ;  /* 0xffffff9000447947 */ /* 0x000fea000383ffff */
.L_x_49:
[----:B------:R-:W-:-:S07]  /*9960*/  MOV R2, UR4 ;  /* 0x0000000400027c02 */ /* 0x000fce0008000f00 */
.L_x_149:
[----:B--2---:R2:W3:Y:S02]  /*9970*/  SYNCS.PHASECHK.TRANS64.TRYWAIT P0, [R2+URZ+0xa0], R5 ;  /* 0x0000a005020075a7 */ /* 0x0044e400080011ff */
[----:B---3--:R-:W-:Y:S05]  /*9980*/  @!P0 NANOSLEEP.SYNCS 0x989680 ;  /* 0x009896800000895d */ /* 0x008fea0003900000 */
[----:B------:R-:W3:Y:S02]  /*9990*/  @!P0 SYNCS.PHASECHK.TRANS64 P0, [R2+URZ+0xa0], R5 ;  /* 0x0000a005020085a7 */ /* 0x000ee400080010ff */
[----:B---3--:R-:W-:Y:S05]  /*99a0*/  @!P0 BRA `(.L_x_149) ;  /* 0xfffffffc00f08947 */ /* 0x008fea000383ffff */
[----:B------:R-:W-:Y:S05]  /*99b0*/  BRA `(.L_x_150) ;  /* 0xffffff9000547947 */ /* 0x000fea000383ffff */
.L_x_50:
[----:B--2---:R2:W3:Y:S02]  /*99c0*/  SYNCS.PHASECHK.TRANS64.TRYWAIT P1, [R2+URZ+0x90], R5 ;  /* 0x00009005020075a7 */ /* 0x0044e400080211ff */
[----:B---3--:R-:W-:Y:S05]  /*99d0*/  @!P1 NANOSLEEP.SYNCS 0x989680 ;  /* 0x009896800000995d */ /* 0x008fea0003900000 */
[----:B------:R-:W3:Y:S02]  /*99e0*/  @!P1 SYNCS.PHASECHK.TRANS64 P1, [R2+URZ+0x90], R5 ;  /* 0x00009005020095a7 */ /* 0x000ee400080210ff */
[----:B---3--:R-:W-:Y:S05]  /*99f0*/  @!P1 BRA `(.L_x_50) ;  /* 0xfffffffc00f09947 */ /* 0x008fea000383ffff */
[----:B------:R-:W-:Y:S05]  /*9a00*/  BRA `(.L_x_151) ;  /* 0xffffff9000847947 */ /* 0x000fea000383ffff */
.L_x_53:
[----:B------:R-:W-:-:S07]  /*9a10*/  MOV R0, UR4 ;  /* 0x0000000400007c02 */ /* 0x000fce0008000f00 */
.L_x_152:
[----:B--2---:R2:W3:Y:S02]  /*9a20*/  SYNCS.PHASECHK.TRANS64.TRYWAIT P0, [R0+URZ+0xa0], R3 ;  /* 0x0000a003000075a7 */ /* 0x0044e400080011ff */
[----:B---3--:R-:W-:Y:S05]  /*9a30*/  @!P0 NANOSLEEP.SYNCS 0x989680 ;  /* 0x009896800000895d */ /* 0x008fea0003900000 */
[----:B------:R-:W3:Y:S02]  /*9a40*/  @!P0 SYNCS.PHASECHK.TRANS64 P0, [R0+URZ+0xa0], R3 ;  /* 0x0000a003000085a7 */ /* 0x000ee400080010ff */
[----:B---3--:R-:W-:Y:S05]  /*9a50*/  @!P0 BRA `(.L_x_152) ;  /* 0xfffffffc00f08947 */ /* 0x008fea000383ffff */
[----:B------:R-:W-:Y:S05]  /*9a60*/  BRA `(.L_x_52) ;  /* 0xffffff9000d87947 */ /* 0x000fea000383ffff */
.L_x_60:
[----:B-1----:R1:W2:Y:S02]  /*9a70*/  SYNCS.PHASECHK.TRANS64.TRYWAIT P1, [R0+URZ+0x90], R5 ;  /* 0x00009005000075a7 */ /* 0x0022a400080211ff */
[----:B--2---:R-:W-:Y:S05]  /*9a80*/  @!P1 NANOSLEEP.SYNCS 0x989680 ;  /* 0x009896800000995d */ /* 0x004fea0003900000 */
[----:B------:R-:W2:Y:S02]  /*9a90*/  @!P1 SYNCS.PHASECHK.TRANS64 P1, [R0+URZ+0x90], R5 ;  /* 0x00009005000095a7 */ /* 0x000ea400080210ff */
[----:B--2---:R-:W-:Y:S05]  /*9aa0*/  @!P1 BRA `(.L_x_60) ;  /* 0xfffffffc00f09947 */ /* 0x004fea000383ffff */
[----:B------:R-:W-:Y:S05]  /*9ab0*/  BRA `(.L_x_153) ;  /* 0xffffff9800507947 */ /* 0x000fea000383ffff */
.L_x_61:
[----:B------:R-:W-:-:S07]  /*9ac0*/  MOV R3, UR31 ;  /* 0x0000001f00037c02 */ /* 0x000fce0008000f00 */
.L_x_154:
[----:B-1----:R1:W2:Y:S02]  /*9ad0*/  SYNCS.PHASECHK.TRANS64.TRYWAIT P0, [R3+URZ+0xd0], R0 ;  /* 0x0000d000030075a7 */ /* 0x0022a400080011ff */
[----:B--2---:R-:W-:Y:S05]  /*9ae0*/  @!P0 NANOSLEEP.SYNCS 0x989680 ;  /* 0x009896800000895d */ /* 0x004fea0003900000 */
[----:B------:R-:W2:Y:S02]  /*9af0*/  @!P0 SYNCS.PHASECHK.TRANS64 P0, [R3+URZ+0xd0], R0 ;  /* 0x0000d000030085a7 */ /* 0x000ea400080010ff */
[----:B--2---:R-:W-:Y:S05]  /*9b00*/  @!P0 BRA `(.L_x_154) ;  /* 0xfffffffc00f08947 */ /* 0x004fea000383ffff */
[----:B------:R-:W-:Y:S05]  /*9b10*/  BRA `(.L_x_155) ;  /* 0xffffff9800a07947 */ /* 0x000fea000383ffff */
.L_x_64:
[----:B------:R-:W-:Y:S07]  /*9b20*/  MOV R0, UR5 ;  /* 0x0000000500007c02 */ /* 0x000fee0008000f00 */
.L_x_156:
[----:B-1----:R1:W2:Y:S02]  /*9b30*/  SYNCS.PHASECHK.TRANS64.TRYWAIT P0, [R0+URZ], R3 ;  /* 0x00000003000075a7 */ /* 0x0022a400080011ff */
[----:B--2---:R-:W-:Y:S05]  /*9b40*/  @!P0 NANOSLEEP.SYNCS 0x989680 ;  /* 0x009896800000895d */ /* 0x004fea0003900000 */
[----:B------:R-:W2:Y:S02]  /*9b50*/  @!P0 SYNCS.PHASECHK.TRANS64 P0, [R0+URZ], R3 ;  /* 0x00000003000085a7 */ /* 0x000ea400080010ff */
[----:B--2---:R-:W-:Y:S05]  /*9b60*/  @!P0 BRA `(.L_x_156) ;  /* 0xfffffffc00f08947 */ /* 0x004fea000383ffff */
[----:B------:R-:W-:Y:S05]  /*9b70*/  BRA `(.L_x_63) ;  /* 0xffffff9800bc7947 */ /* 0x000fea000383ffff */
.L_x_67:
[----:B------:R-:W-:-:S07]  /*9b80*/  MOV R0, UR4 ;  /* 0x0000000400007c02 */ /* 0x000fce0008000f00 */
.L_x_157:
[----:B--2---:R2:W4:Y:S02]  /*9b90*/  SYNCS.PHASECHK.TRANS64.TRYWAIT P0, [R0+URZ], R3 ;  /* 0x00000003000075a7 */ /* 0x00452400080011ff */
[----:B----4-:R-:W-:Y:S05]  /*9ba0*/  @!P0 NANOSLEEP.SYNCS 0x989680 ;  /* 0x009896800000895d */ /* 0x010fea0003900000 */
[----:B------:R-:W4:Y:S02]  /*9bb0*/  @!P0 SYNCS.PHASECHK.TRANS64 P0, [R0+URZ], R3 ;  /* 0x00000003000085a7 */ /* 0x000f2400080010ff */
[----:B----4-:R-:W-:Y:S05]  /*9bc0*/  @!P0 BRA `(.L_x_157) ;  /* 0xfffffffc00f08947 */ /* 0x010fea000383ffff */
[----:B------:R-:W-:Y:S05]  /*9bd0*/  BRA `(.L_x_158) ;  /* 0xffffff9c00987947 */ /* 0x000fea000383ffff */
.L_x_68:
[----:B------:R-:W-:-:S07]  /*9be0*/  MOV R0, UR5 ;  /* 0x0000000500007c02 */ /* 0x000fce0008000f00 */
.L_x_159:
[----:B-1----:R1:W2:Y:S02]  /*9bf0*/  SYNCS.PHASECHK.TRANS64.TRYWAIT P0, [R0+URZ], R3 ;  /* 0x00000003000075a7 */ /* 0x0022a400080011ff */
[----:B--2---:R-:W-:Y:S05]  /*9c00*/  @!P0 NANOSLEEP.SYNCS 0x989680 ;  /* 0x009896800000895d */ /* 0x004fea0003900000 */
[----:B------:R-:W2:Y:S02]  /*9c10*/  @!P0 SYNCS.PHASECHK.TRANS64 P0, [R0+URZ], R3 ;  /* 0x00000003000085a7 */ /* 0x000ea400080010ff */
[----:B--2---:R-:W-:Y:S05]  /*9c20*/  @!P0 BRA `(.L_x_159) ;  /* 0xfffffffc00f08947 */ /* 0x004fea000383ffff */
[----:B------:R-:W-:Y:S05]  /*9c30*/  BRA `(.L_x_160) ;  /* 0xffffff9c00a47947 */ /* 0x000fea000383ffff */
.L_x_69:
[----:B------:R-:W-:-:S07]  /*9c40*/  MOV R0, UR5 ;  /* 0x0000000500007c02 */ /* 0x000fce0008000f00 */
.L_x_161:
[----:B-1----:R1:W2:Y:S02]  /*9c50*/  SYNCS.PHASECHK.TRANS64.TRYWAIT P0, [R0+URZ], R3 ;  /* 0x00000003000075a7 */ /* 0x0022a400080011ff */
[----:B--2---:R-:W-:Y:S05]  /*9c60*/  @!P0 NANOSLEEP.SYNCS 0x989680 ;  /* 0x009896800000895d */ /* 0x004fea0003900000 */
[----:B------:R-:W2:Y:S02]  /*9c70*/  @!P0 SYNCS.PHASECHK.TRANS64 P0, [R0+URZ], R3 ;  /* 0x00000003000085a7 */ /* 0x000ea400080010ff */
[----:B--2---:R-:W-:Y:S05]  /*9c80*/  @!P0 BRA `(.L_x_161) ;  /* 0xfffffffc00f08947 */ /* 0x004fea000383ffff */
[----:B------:R-:W-:Y:S05]  /*9c90*/  BRA `(.L_x_162) ;  /* 0xffffff9c00b07947 */ /* 0x000fea000383ffff */
.L_x_70:
[----:B------:R-:W-:-:S07]  /*9ca0*/  MOV R0, UR4 ;  /* 0x0000000400007c02 */ /* 0x000fce0008000f00 */
.L_x_163:
[----:B-1----:R1:W2:Y:S02]  /*9cb0*/  SYNCS.PHASECHK.TRANS64.TRYWAIT P0, [R0+URZ], R3 ;  /* 0x00000003000075a7 */ /* 0x0022a400080011ff */
[----:B--2---:R-:W-:Y:S05]  /*9cc0*/  @!P0 NANOSLEEP.SYNCS 0x989680 ;  /* 0x009896800000895d */ /* 0x004fea0003900000 */
[----:B------:R-:W2:Y:S02]  /*9cd0*/  @!P0 SYNCS.PHASECHK.TRANS64 P0, [R0+URZ], R3 ;  /* 0x00000003000085a7 */ /* 0x000ea400080010ff */
[----:B--2---:R-:W-:Y:S05]  /*9ce0*/  @!P0 BRA `(.L_x_163) ;  /* 0xfffffffc00f08947 */ /* 0x004fea000383ffff */
[----:B------:R-:W-:Y:S05]  /*9cf0*/  BRA `(.L_x_164) ;  /* 0xffffff9c00bc7947 */ /* 0x000fea000383ffff */
.L_x_75:
[----:B-1----:R1:W2:Y:S02]  /*9d00*/  SYNCS.PHASECHK.TRANS64.TRYWAIT P0, [R8+URZ+0x90], R5 ;  /* 0x00009005080075a7 */ /* 0x0022a400080011ff */
[----:B--2---:R-:W-:Y:S05]  /*9d10*/  @!P0 NANOSLEEP.SYNCS 0x989680 ;  /* 0x009896800000895d */ /* 0x004fea0003900000 */
[----:B------:R-:W2:Y:S02]  /*9d20*/  @!P0 SYNCS.PHASECHK.TRANS64 P0, [R8+URZ+0x90], R5 ;  /* 0x00009005080085a7 */ /* 0x000ea400080010ff */
[----:B--2---:R-:W-:Y:S05]  /*9d30*/  @!P0 BRA `(.L_x_75) ;  /* 0xfffffffc00f08947 */ /* 0x004fea000383ffff */
[----:B------:R-:W-:Y:S05]  /*9d40*/  BRA `(.L_x_165) ;  /* 0xffffffa400007947 */ /* 0x000fea000383ffff */
.L_x_78:
[----:B------:R-:W-:Y:S07]  /*9d50*/  MOV R0, UR21 ;  /* 0x0000001500007c02 */ /* 0x000fee0008000f00 */
.L_x_166:
[----:B-1----:R1:W2:Y:S02]  /*9d60*/  SYNCS.PHASECHK.TRANS64.TRYWAIT P1, [R0+URZ+0x88], R5 ;  /* 0x00008805000075a7 */ /* 0x0022a400080211ff */
[----:B--2---:R-:W-:Y:S05]  /*9d70*/  @!P1 NANOSLEEP.SYNCS 0x989680 ;  /* 0x009896800000995d */ /* 0x004fea0003900000 */
[----:B------:R-:W2:Y:S02]  /*9d80*/  @!P1 SYNCS.PHASECHK.TRANS64 P1, [R0+URZ+0x88], R5 ;  /* 0x00008805000095a7 */ /* 0x000ea400080210ff */
[----:B--2---:R-:W-:Y:S05]  /*9d90*/  @!P1 BRA `(.L_x_166) ;  /* 0xfffffffc00f09947 */ /* 0x004fea000383ffff */
[----:B------:R-:W-:Y:S05]  /*9da0*/  BRA `(.L_x_77) ;  /* 0xffffffa8007c7947 */ /* 0x000fea000383ffff */
.L_x_81:
[----:B-1----:R-:W-:Y:S07]  /*9db0*/  MOV R5, UR21 ;  /* 0x0000001500057c02 */ /* 0x002fee0008000f00 */
.L_x_167:
[----:B-1----:R1:W2:Y:S02]  /*9dc0*/  SYNCS.PHASECHK.TRANS64.TRYWAIT P0, [R5+URZ+0x60], R4 ;  /* 0x00006004050075a7 */ /* 0x0022a400080011ff */
[----:B--2---:R-:W-:Y:S05]  /*9dd0*/  @!P0 NANOSLEEP.SYNCS 0x989680 ;  /* 0x009896800000895d */ /* 0x004fea0003900000 */
[----:B------:R-:W2:Y:S02]  /*9de0*/  @!P0 SYNCS.PHASECHK.TRANS64 P0, [R5+URZ+0x60], R4 ;  /* 0x00006004050085a7 */ /* 0x000ea400080010ff */
[----:B--2---:R-:W-:Y:S05]  /*9df0*/  @!P0 BRA `(.L_x_167) ;  /* 0xfffffffc00f08947 */ /* 0x004fea000383ffff */
[----:B------:R-:W-:Y:S05]  /*9e00*/  BRA `(.L_x_168) ;  /* 0xffffffa800d47947 */ /* 0x000fea000383ffff */
.L_x_82:
[----:B------:R-:W-:Y:S07]  /*9e10*/  MOV R5, UR21 ;  /* 0x0000001500057c02 */ /* 0x000fee0008000f00 */
.L_x_169:
[----:B-1----:R1:W2:Y:S02]  /*9e20*/  SYNCS.PHASECHK.TRANS64.TRYWAIT P0, [R5+URZ+0x68], R4 ;  /* 0x00006804050075a7 */ /* 0x0022a400080011ff */
[----:B--2---:R-:W-:Y:S05]  /*9e30*/  @!P0 NANOSLEEP.SYNCS 0x989680 ;  /* 0x009896800000895d */ /* 0x004fea0003900000 */
[----:B------:R-:W2:Y:S02]  /*9e40*/  @!P0 SYNCS.PHASECHK.TRANS64 P0, [R5+URZ+0x68], R4 ;  /* 0x00006804050085a7 */ /* 0x000ea400080010ff */
[----:B--2---:R-:W-:Y:S05]  /*9e50*/  @!P0 BRA `(.L_x_169) ;  /* 0xfffffffc00f08947 */ /* 0x004fea000383ffff */
[----:B------:R-:W-:Y:S05]  /*9e60*/  BRA `(.L_x_170) ;  /* 0xffffffac000c7947 */ /* 0x000fea000383ffff */
.L_x_83:
[----:B-1----:R-:W-:Y:S07]  /*9e70*/  MOV R5, UR21 ;  /* 0x0000001500057c02 */ /* 0x002fee0008000f00 */
.L_x_171:
[----:B-1----:R1:W2:Y:S02]  /*9e80*/  SYNCS.PHASECHK.TRANS64.TRYWAIT P0, [R5+URZ+0x70], R4 ;  /* 0x00007004050075a7 */ /* 0x0022a400080011ff */
[----:B--2---:R-:W-:Y:S05]  /*9e90*/  @!P0 NANOSLEEP.SYNCS 0x989680 ;  /* 0x009896800000895d */ /* 0x004fea0003900000 */
[----:B------:R-:W2:Y:S02]  /*9ea0*/  @!P0 SYNCS.PHASECHK.TRANS64 P0, [R5+URZ+0x70], R4 ;  /* 0x00007004050085a7 */ /* 0x000ea400080010ff */
[----:B--2---:R-:W-:Y:S05]  /*9eb0*/  @!P0 BRA `(.L_x_171) ;  /* 0xfffffffc00f08947 */ /* 0x004fea000383ffff */
[----:B------:R-:W-:Y:S05]  /*9ec0*/  BRA `(.L_x_172) ;  /* 0xffffffac00507947 */ /* 0x000fea000383ffff */
.L_x_84:
[----:B-1----:R-:W-:Y:S07]  /*9ed0*/  MOV R5, UR21 ;  /* 0x0000001500057c02 */ /* 0x002fee0008000f00 */
.L_x_173:
[----:B-1----:R1:W2:Y:S02]  /*9ee0*/  SYNCS.PHASECHK.TRANS64.TRYWAIT P0, [R5+URZ+0x78], R4 ;  /* 0x00007804050075a7 */ /* 0x0022a400080011ff */
[----:B--2---:R-:W-:Y:S05]  /*9ef0*/  @!P0 NANOSLEEP.SYNCS 0x989680 ;  /* 0x009896800000895d */ /* 0x004fea0003900000 */
[----:B------:R-:W2:Y:S02]  /*9f00*/  @!P0 SYNCS.PHASECHK.TRANS64 P0, [R5+URZ+0x78], R4 ;  /* 0x00007804050085a7 */ /* 0x000ea400080010ff */
[----:B--2---:R-:W-:Y:S05]  /*9f10*/  @!P0 BRA `(.L_x_173) ;  /* 0xfffffffc00f08947 */ /* 0x004fea000383ffff */
[----:B------:R-:W-:Y:S05]  /*9f20*/  BRA `(.L_x_174) ;  /* 0xffffffac00987947 */ /* 0x000fea000383ffff */
.L_x_86:
[----:B------:R-:W-:-:S07]  /*9f30*/  MOV R0, UR21 ;  /* 0x0000001500007c02 */ /* 0x000fce0008000f00 */
.L_x_175:
[----:B-1----:R1:W2:Y:S02]  /*9f40*/  SYNCS.PHASECHK.TRANS64.TRYWAIT P0, [R0+URZ+0x60], R3 ;  /* 0x00006003000075a7 */ /* 0x0022a400080011ff */
[----:B--2---:R-:W-:Y:S05]  /*9f50*/  @!P0 NANOSLEEP.SYNCS 0x989680 ;  /* 0x009896800000895d */ /* 0x004fea0003900000 */
[----:B------:R-:W2:Y:S02]  /*9f60*/  @!P0 SYNCS.PHASECHK.TRANS64 P0, [R0+URZ+0x60], R3 ;  /* 0x00006003000085a7 */ /* 0x000ea400080010ff */
[----:B--2---:R-:W-:Y:S05]  /*9f70*/  @!P0 BRA `(.L_x_175) ;  /* 0xfffffffc00f08947 */ /* 0x004fea000383ffff */
[----:B------:R-:W-:Y:S05]  /*9f80*/  BRA `(.L_x_176) ;  /* 0xffffffb000107947 */ /* 0x000fea000383ffff */
.L_x_87:
[----:B-1----:R-:W-:-:S07]  /*9f90*/  MOV R0, UR21 ;  /* 0x0000001500007c02 */ /* 0x002fce0008000f00 */
.L_x_177:
[----:B-1----:R1:W2:Y:S02]  /*9fa0*/  SYNCS.PHASECHK.TRANS64.TRYWAIT P0, [R0+URZ+0x68], R3 ;  /* 0x00006803000075a7 */ /* 0x0022a400080011ff */
[----:B--2---:R-:W-:Y:S05]  /*9fb0*/  @!P0 NANOSLEEP.SYNCS 0x989680 ;  /* 0x009896800000895d */ /* 0x004fea0003900000 */
[----:B------:R-:W2:Y:S02]  /*9fc0*/  @!P0 SYNCS.PHASECHK.TRANS64 P0, [R0+URZ+0x68], R3 ;  /* 0x00006803000085a7 */ /* 0x000ea400080010ff */
[----:B--2---:R-:W-:Y:S05]  /*9fd0*/  @!P0 BRA `(.L_x_177) ;  /* 0xfffffffc00f08947 */ /* 0x004fea000383ffff */
[----:B------:R-:W-:Y:S05]  /*9fe0*/  BRA `(.L_x_178) ;  /* 0xffffffb000007947 */ /* 0x000fea000383ffff */
.L_x_88:
[----:B-1----:R-:W-:-:S07]  /*9ff0*/  MOV R0, UR21 ;  /* 0x0000001500007c02 */ /* 0x002fce0008000f00 */
.L_x_179:
[----:B-1----:R1:W2:Y:S02]  /*a000*/  SYNCS.PHASECHK.TRANS64.TRYWAIT P0, [R0+URZ+0x70], R3 ;  /* 0x00007003000075a7 */ /* 0x0022a400080011ff */
[----:B--2---:R-:W-:Y:S05]  /*a010*/  @!P0 NANOSLEEP.SYNCS 0x989680 ;  /* 0x009896800000895d */ /* 0x004fea0003900000 */
[----:B------:R-:W2:Y:S02]  /*a020*/  @!P0 SYNCS.PHASECHK.TRANS64 P0, [R0+URZ+0x70], R3 ;  /* 0x00007003000085a7 */ /* 0x000ea400080010ff */
[----:B--2---:R-:W-:Y:S05]  /*a030*/  @!P0 BRA `(.L_x_179) ;  /* 0xfffffffc00f08947 */ /* 0x004fea000383ffff */
[----:B------:R-:W-:Y:S05]  /*a040*/  BRA `(.L_x_180) ;  /* 0xffffffac00f07947 */ /* 0x000fea000383ffff */
.L_x_90:
[----:B-1----:R1:W2:Y:S02]  /*a050*/  SYNCS.PHASECHK.TRANS64.TRYWAIT P0, [R3+URZ+0x90], R0 ;  /* 0x00009000030075a7 */ /* 0x0022a400080011ff */
[----:B--2---:R-:W-:Y:S05]  /*a060*/  @!P0 NANOSLEEP.SYNCS 0x989680 ;  /* 0x009896800000895d */ /* 0x004fea0003900000 */
[----:B------:R-:W2:Y:S02]  /*a070*/  @!P0 SYNCS.PHASECHK.TRANS64 P0, [R3+URZ+0x90], R0 ;  /* 0x00009000030085a7 */ /* 0x000ea400080010ff */
[----:B--2---:R-:W-:Y:S05]  /*a080*/  @!P0 BRA `(.L_x_90) ;  /* 0xfffffffc00f08947 */ /* 0x004fea000383ffff */
[----:B------:R-:W-:Y:S05]  /*a090*/  BRA `(.L_x_181) ;  /* 0xffffffb000bc7947 */ /* 0x000fea000383ffff */
.L_x_101:
[----:B-1----:R-:W-:Y:S04]  /*a0a0*/  MOV R0, UR44 ;  /* 0x0000002c00007c02 */ /* 0x002fe80008000f00 */
[----:B------:R1:W2:Y:S03]  /*a0b0*/  SYNCS.PHASECHK.TRANS64.TRYWAIT P1, [R0+URZ+0x40], R5 ;  /* 0x00004005000075a7 */ /* 0x0002a600080211ff */
[----:B--2---:R-:W-:Y:S05]  /*a0c0*/  @!P1 NANOSLEEP.SYNCS 0x989680 ;  /* 0x009896800000995d */ /* 0x004fea0003900000 */
[----:B------:R-:W2:Y:S02]  /*a0d0*/  @!P1 SYNCS.PHASECHK.TRANS64 P1, [R0+URZ+0x40], R5 ;  /* 0x00004005000095a7 */ /* 0x000ea400080210ff */
[----:B--2---:R-:W-:Y:S05]  /*a0e0*/  @!P1 BRA `(.L_x_101) ;  /* 0xfffffffc00ec9947 */ /* 0x004fea000383ffff */
[----:B------:R-:W-:Y:S05]  /*a0f0*/  BRA `(.L_x_100) ;  /* 0xffffffc000507947 */ /* 0x000fea000383ffff */
.L_x_103:
[----:B-1----:R1:W4:Y:S02]  /*a100*/  SYNCS.PHASECHK.TRANS64.TRYWAIT P0, [R98+URZ+0xb0], R3 ;  /* 0x0000b003620075a7 */ /* 0x00232400080011ff */
[----:B----4-:R-:W-:Y:S05]  /*a110*/  @!P0 NANOSLEEP.SYNCS 0x989680 ;  /* 0x009896800000895d */ /* 0x010fea0003900000 */
[----:B------:R-:W4:Y:S02]  /*a120*/  @!P0 SYNCS.PHASECHK.TRANS64 P0, [R98+URZ+0xb0], R3 ;  /* 0x0000b003620085a7 */ /* 0x000f2400080010ff */
[----:B----4-:R-:W-:Y:S05]  /*a130*/  @!P0 BRA `(.L_x_103) ;  /* 0xfffffffc00f08947 */ /* 0x010fea000383ffff */
[----:B------:R-:W-:Y:S05]  /*a140*/  BRA `(.L_x_102) ;  /* 0xffffffc0007c7947 */ /* 0x000fea000383ffff */
.L_x_112:
[----:B--2---:R2:W3:Y:S02]  /*a150*/  SYNCS.PHASECHK.TRANS64.TRYWAIT P0, [R3+URZ+0x40], R0 ;  /* 0x00004000030075a7 */ /* 0x0044e400080011ff */
[----:B---3--:R-:W-:Y:S05]  /*a160*/  @!P0 NANOSLEEP.SYNCS 0x989680 ;  /* 0x009896800000895d */ /* 0x008fea0003900000 */
[----:B------:R-:W3:Y:S02]  /*a170*/  @!P0 SYNCS.PHASECHK.TRANS64 P0, [R3+URZ+0x40], R0 ;  /* 0x00004000030085a7 */ /* 0x000ee400080010ff */
[----:B---3--:R-:W-:Y:S05]  /*a180*/  @!P0 BRA `(.L_x_112) ;  /* 0xfffffffc00f08947 */ /* 0x008fea000383ffff */
[----:B------:R-:W-:Y:S05]  /*a190*/  BRA `(.L_x_111) ;  /* 0xffffffcc00607947 */ /* 0x000fea000383ffff */
.L_x_120:
[----:B-1----:R1:W3:Y:S02]  /*a1a0*/  SYNCS.PHASECHK.TRANS64.TRYWAIT P0, [R63+URZ+0x40], R4 ;  /* 0x000040043f0075a7 */ /* 0x0022e400080011ff */
[----:B---3--:R-:W-:Y:S05]  /*a1b0*/  @!P0 NANOSLEEP.SYNCS 0x989680 ;  /* 0x009896800000895d */ /* 0x008fea0003900000 */
[----:B------:R-:W3:Y:S02]  /*a1c0*/  @!P0 SYNCS.PHASECHK.TRANS64 P0, [R63+URZ+0x40], R4 ;  /* 0x000040043f0085a7 */ /* 0x000ee400080010ff */
[----:B---3--:R-:W-:Y:S05]  /*a1d0*/  @!P0 BRA `(.L_x_120) ;  /* 0xfffffffc00f08947 */ /* 0x008fea000383ffff */
[----:B------:R-:W-:Y:S05]  /*a1e0*/  BRA `(.L_x_119) ;  /* 0xffffffd800687947 */ /* 0x000fea000383ffff */
.L_x_128:
[----:B-1----:R1:W3:Y:S02]  /*a1f0*/  SYNCS.PHASECHK.TRANS64.TRYWAIT P0, [R108+URZ+0x40], R3 ;  /* 0x000040036c0075a7 */ /* 0x0022e400080011ff */
[----:B---3--:R-:W-:Y:S05]  /*a200*/  @!P0 NANOSLEEP.SYNCS 0x989680 ;  /* 0x009896800000895d */ /* 0x008fea0003900000 */
[----:B------:R-:W3:Y:S02]  /*a210*/  @!P0 SYNCS.PHASECHK.TRANS64 P0, [R108+URZ+0x40], R3 ;  /* 0x000040036c0085a7 */ /* 0x000ee400080010ff */
[----:B---3--:R-:W-:Y:S05]  /*a220*/  @!P0 BRA `(.L_x_128) ;  /* 0xfffffffc00f08947 */ /* 0x008fea000383ffff */
[----:B------:R-:W-:Y:S05]  /*a230*/  BRA `(.L_x_127) ;  /* 0xffffffe4006c7947 */ /* 0x000fea000383ffff */
        .weak           $__internal_0_$__cuda_sm10x_tcgen05_guardrail_trap_col_being_dealloced_not_returned_by_alloc
        .type           $__internal_0_$__cuda_sm10x_tcgen05_guardrail_trap_col_being_dealloced_not_returned_by_alloc,@function
        .size           $__internal_0_$__cuda_sm10x_tcgen05_guardrail_trap_col_being_dealloced_not_returned_by_alloc,($__internal_1_$__cuda_sm10x_tcgen05_guardrail_trap_phase_invalid_during_alloc - $__internal_0_$__cuda_sm10x_tcgen05_guardrail_trap_col_being_dealloced_not_returned_by_alloc)
$__internal_0_$__cuda_sm10x_tcgen05_guardrail_trap_col_being_dealloced_not_returned_by_alloc:
[----:B------:R-:W-:Y:S05]  /*a240*/  BPT.TRAP 0x1 ;  /* 0x000000040000795c */ /* 0x000fea0000300000 */
[----:B------:R-:W-:-:S04]  /*a250*/  HFMA2 R3, -RZ, RZ, 0, 0 ;  /* 0x00000000ff037431 */ /* 0x000fc800000001ff */
[----:B------:R-:W-:Y:S05]  /*a260*/  RET.REL.NODEC R2 `(_ZN7cutlass13device_kernelINS_4gemm6kernel13GemmUniversalIN4cute5tupleIJiiiiEEENS1_10collective13CollectiveMmaINS1_35MainloopSm100TmaUmmaWarpSpecializedILi4ELi2ELi4ENS5_IJNS4_1CILi2EEENSA_ILi1EEESC_EEEEENS5_IJNSA_ILi64EEENSA_ILi256EEESF_EEENS_6half_tENS5_IJlSC_lEEESI_SJ_NS4_8TiledMMAINS4_8MMA_AtomIJNS4_20SM100_MMA_F16BF16_SSISI_SI_fLi64ELi256ELNS4_4UMMA5MajorE0ELSO_0ELNSN_7ScaleInE0ELSP_0EEEEEENS4_6LayoutINS5_IJSC_SC_SC_EEENS5_IJNSA_ILi0EEESU_SU_EEEEENS5_IJNS4_10UnderscoreESX_SX_EEEEENS4_13SM90_TMA_LOADENS4_14ComposedLayoutINS4_7SwizzleILi3ELi4ELi3EEENS4_18smem_ptr_flag_bitsILi16EEENSS_INS5_IJNSA_ILi8EEESF_EEENS5_IJSF_SC_EEEEEEEvNS4_8identityENS4_23SM90_TMA_LOAD_MULTICASTES1A_vS1B_EENS_8epilogue10collective18CollectiveEpilogueINS1E_23Sm100TmaWarpSpecializedILi4ELi2ELi32ELb1ELb0EEEJSH_NS5_IJNSS_ISF_SC_EES1J_EEESI_SJ_SI_SJ_NS1E_6fusion15FusionCallbacksIS1I_NS1L_17LinearCombinationISI_fSI_fLNS_15FloatRoundStyleE2EEESH_S1K_JEEENS4_5SM1004TMEM4LOAD26SM100_TMEM_LOAD_16dp256b8xES10_S1A_NS4_17SM75_U32x4_LDSM_NENS4_14SM90_TMA_STOREES1A_NS4_17SM90_U32x4_STSM_NENS4_39AutoVectorizingCopyWithAssumedAlignmentILi128EEEEEEvvEEEEvNT_6ParamsE) ;  /* 0xffffff5c02647950 */ /* 0x000fea0003c3ffff */
        .weak           $__internal_1_$__cuda_sm10x_tcgen05_guardrail_trap_phase_invalid_during_alloc
        .type           $__internal_1_$__cuda_sm10x_tcgen05_guardrail_trap_phase_invalid_during_alloc,@function
        .size           $__internal_1_$__cuda_sm10x_tcgen05_guardrail_trap_phase_invalid_during_alloc,($__internal_2_$__cuda_sm10x_tcgen05_guardrail_trap_unallocated_columns_being_dealloced - $__internal_1_$__cuda_sm10x_tcgen05_guardrail_trap_phase_invalid_during_alloc)
$__internal_1_$__cuda_sm10x_tcgen05_guardrail_trap_phase_invalid_during_alloc:
[----:B------:R-:W-:Y:S05]  /*a270*/  BPT.TRAP 0x1 ;  /* 0x000000040000795c */ /* 0x000fea0000300000 */
[----:B------:R-:W-:-:S04]  /*a280*/  MOV R5, 0x0 ;  /* 0x0000000000057802 */ /* 0x000fc80000000f00 */
[----:B------:R-:W-:Y:S05]  /*a290*/  RET.REL.NODEC R4 `(_ZN7cutlass13device_kernelINS_4gemm6kernel13GemmUniversalIN4cute5tupleIJiiiiEEENS1_10collective13CollectiveMmaINS1_35MainloopSm100TmaUmmaWarpSpecializedILi4ELi2ELi4ENS5_IJNS4_1CILi2EEENSA_ILi1EEESC_EEEEENS5_IJNSA_ILi64EEENSA_ILi256EEESF_EEENS_6half_tENS5_IJlSC_lEEESI_SJ_NS4_8TiledMMAINS4_8MMA_AtomIJNS4_20SM100_MMA_F16BF16_SSISI_SI_fLi64ELi256ELNS4_4UMMA5MajorE0ELSO_0ELNSN_7ScaleInE0ELSP_0EEEEEENS4_6LayoutINS5_IJSC_SC_SC_EEENS5_IJNSA_ILi0EEESU_SU_EEEEENS5_IJNS4_10UnderscoreESX_SX_EEEEENS4_13SM90_TMA_LOADENS4_14ComposedLayoutINS4_7SwizzleILi3ELi4ELi3EEENS4_18smem_ptr_flag_bitsILi16EEENSS_INS5_IJNSA_ILi8EEESF_EEENS5_IJSF_SC_EEEEEEEvNS4_8identityENS4_23SM90_TMA_LOAD_MULTICASTES1A_vS1B_EENS_8epilogue10collective18CollectiveEpilogueINS1E_23Sm100TmaWarpSpecializedILi4ELi2ELi32ELb1ELb0EEEJSH_NS5_IJNSS_ISF_SC_EES1J_EEESI_SJ_SI_SJ_NS1E_6fusion15FusionCallbacksIS1I_NS1L_17LinearCombinationISI_fSI_fLNS_15FloatRoundStyleE2EEESH_S1K_JEEENS4_5SM1004TMEM4LOAD26SM100_TMEM_LOAD_16dp256b8xES10_S1A_NS4_17SM75_U32x4_LDSM_NENS4_14SM90_TMA_STOREES1A_NS4_17SM90_U32x4_STSM_NENS4_39AutoVectorizingCopyWithAssumedAlignmentILi128EEEEEEvvEEEEvNT_6ParamsE) ;  /* 0xffffff5c04587950 */ /* 0x000fea0003c3ffff */
        .weak           $__internal_2_$__cuda_sm10x_tcgen05_guardrail_trap_unallocated_columns_being_dealloced
        .type           $__internal_2_$__cuda_sm10x_tcgen05_guardrail_trap_unallocated_columns_being_dealloced,@function
        .size           $__internal_2_$__cuda_sm10x_tcgen05_guardrail_trap_unallocated_columns_being_dealloced,(.L_x_183 - $__internal_2_$__cuda_sm10x_tcgen05_guardrail_trap_unallocated_columns_being_dealloced)
$__internal_2_$__cuda_sm10x_tcgen05_guardrail_trap_unallocated_columns_being_dealloced:
[----:B------:R-:W-:Y:S05]  /*a2a0*/  BPT.TRAP 0x1 ;  /* 0x000000040000795c */ /* 0x000fea0000300000 */
[----:B------:R-:W-:-:S04]  /*a2b0*/  HFMA2 R3, -RZ, RZ, 0, 0 ;  /* 0x00000000ff037431 */ /* 0x000fc800000001ff */
[----:B------:R-:W-:Y:S05]  /*a2c0*/  RET.REL.NODEC R2 `(_ZN7cutlass13device_kernelINS_4gemm6kernel13GemmUniversalIN4cute5tupleIJiiiiEEENS1_10collective13CollectiveMmaINS1_35MainloopSm100TmaUmmaWarpSpecializedILi4ELi2ELi4ENS5_IJNS4_1CILi2EEENSA_ILi1EEESC_EEEEENS5_IJNSA_ILi64EEENSA_ILi256EEESF_EEENS_6half_tENS5_IJlSC_lEEESI_SJ_NS4_8TiledMMAINS4_8MMA_AtomIJNS4_20SM100_MMA_F16BF16_SSISI_SI_fLi64ELi256ELNS4_4UMMA5MajorE0ELSO_0ELNSN_7ScaleInE0ELSP_0EEEEEENS4_6LayoutINS5_IJSC_SC_SC_EEENS5_IJNSA_ILi0EEESU_SU_EEEEENS5_IJNS4_10UnderscoreESX_SX_EEEEENS4_13SM90_TMA_LOADENS4_14ComposedLayoutINS4_7SwizzleILi3ELi4ELi3EEENS4_18smem_ptr_flag_bitsILi16EEENSS_INS5_IJNSA_ILi8EEESF_EEENS5_IJSF_SC_EEEEEEEvNS4_8identityENS4_23SM90_TMA_LOAD_MULTICASTES1A_vS1B_EENS_8epilogue10collective18CollectiveEpilogueINS1E_23Sm100TmaWarpSpecializedILi4ELi2ELi32ELb1ELb0EEEJSH_NS5_IJNSS_ISF_SC_EES1J_EEESI_SJ_SI_SJ_NS1E_6fusion15FusionCallbacksIS1I_NS1L_17LinearCombinationISI_fSI_fLNS_15FloatRoundStyleE2EEESH_S1K_JEEENS4_5SM1004TMEM4LOAD26SM100_TMEM_LOAD_16dp256b8xES10_S1A_NS4_17SM75_U32x4_LDSM_NENS4_14SM90_TMA_STOREES1A_NS4_17SM90_U32x4_STSM_NENS4_39AutoVectorizingCopyWithAssumedAlignmentILi128EEEEEEvvEEEEvNT_6ParamsE) ;  /* 0xffffff5c024c7950 */ /* 0x000fea0003c3ffff */
.L_x_182:
[----:B------:R-:W-:-:S00]  /*a2d0*/  BRA `(.L_x_182) ;  /* 0xfffffffc00fc7947 */ /* 0x000fc0000383ffff */
[----:B------:R-:W-:-:S00]  /*a2e0*/  NOP ;  /* 0x0000000000007918 */ /* 0x000fc00000000000 */
        /* <DEDUP_REMOVED lines=9> */
.L_x_183:


//--------------------- .nv.global.init           --------------------------
	.section	.nv.global.init,"aw",@progbits
.nv.global.init:
	.type		$str$27,@object
	.size		$str$27,($str$28 - $str$27)
$str$27:
        /*0000*/ 	.byte	0x28, 0x61, 0x64, 0x64, 0x72, 0x65, 0x73, 0x73, 0x20, 0x26, 0x20, 0x6d, 0x61, 0x73, 0x6b, 0x29
        /*0010*/ 	.byte	0x20, 0x3d, 0x3d, 0x20, 0x30, 0x00
	.type		$str$28,@object
	.size		$str$28,($str$26 - $str$28)
$str$28:
        /*0016*/ 	.byte	0x2f, 0x74, 0x6d, 0x70, 0x2f, 0x63, 0x75, 0x74, 0x6c, 0x61, 0x73, 0x73, 0x5f, 0x73, 0x77, 0x65
        /*0026*/ 	.byte	0x65, 0x70, 0x5f, 0x73, 0x72, 0x63, 0x2f, 0x69, 0x6e, 0x63, 0x6c, 0x75, 0x64, 0x65, 0x2f, 0x63
        /*0036*/ 	.byte	0x75, 0x74, 0x65, 0x2f, 0x70, 0x6f, 0x69, 0x6e, 0x74, 0x65, 0x72, 0x5f, 0x66, 0x6c, 0x61, 0x67
        /*0046*/ 	.byte	0x67, 0x65, 0x64, 0x2e, 0x68, 0x70, 0x70, 0x00
	.type		$str$26,@object
	.size		$str$26,($str$25 - $str$26)
$str$26:
        /*004e*/ 	.byte	0x2f, 0x74, 0x6d, 0x70, 0x2f, 0x63, 0x75, 0x74, 0x6c, 0x61, 0x73, 0x73, 0x5f, 0x73, 0x77, 0x65
        /*005e*/ 	.byte	0x65, 0x70, 0x5f, 0x73, 0x72, 0x63, 0x2f, 0x69, 0x6e, 0x63, 0x6c, 0x75, 0x64, 0x65, 0x2f, 0x63
        /*006e*/ 	.byte	0x75, 0x74, 0x65, 0x2f, 0x61, 0x74, 0x6f, 0x6d, 0x2f, 0x63, 0x6f, 0x70, 0x79, 0x5f, 0x74, 0x72
        /*007e*/ 	.byte	0x61, 0x69, 0x74, 0x73, 0x5f, 0x73, 0x6d, 0x31, 0x30, 0x30, 0x2e, 0x68, 0x70, 0x70, 0x00
	.type		$str$25,@object
	.size		$str$25,(__unnamed_1 - $str$25)
$str$25:
        /*008d*/ 	.byte	0x28, 0x28, 0x75, 0x69, 0x6e, 0x74, 0x33, 0x32, 0x5f, 0x74, 0x28, 0x74, 0x68, 0x72, 0x65, 0x61
        /*009d*/ 	.byte	0x64, 0x49, 0x64, 0x78, 0x2e, 0x78, 0x29, 0x20, 0x2f, 0x20, 0x33, 0x32, 0x29, 0x20, 0x25, 0x20
        /*00ad*/ 	.byte	0x34, 0x29, 0x20, 0x3d, 0x3d, 0x20, 0x28, 0x28, 0x28, 0x74, 0x6d, 0x65, 0x6d, 0x5f, 0x61, 0x64
        /*00bd*/ 	.byte	0x64, 0x72, 0x20, 0x3e, 0x3e, 0x20, 0x31, 0x36, 0x29, 0x20, 0x2f, 0x20, 0x33, 0x32, 0x29, 0x20
        /*00cd*/ 	.byte	0x25, 0x20, 0x34, 0x29, 0x00
	.type		__unnamed_1,@object
	.size		__unnamed_1,(__unnamed_2 - __unnamed_1)
__unnamed_1:
        /*00d2*/ 	.byte	0x61, 0x75, 0x74, 0x6f, 0x20, 0x63, 0x75, 0x74, 0x65, 0x3a, 0x3a, 0x61, 0x73, 0x5f, 0x70, 0x6f
        /* <DEDUP_REMOVED lines=24> */
        /*0262*/ 	.byte	0x3e, 0x3e, 0x3e, 0x5d, 0x00
	.type		__unnamed_2,@object
	.size		__unnamed_2,(.L_2 - __unnamed_2)
__unnamed_2:
        /* <DEDUP_REMOVED lines=46> */
        /*0547*/ 	.byte	0x75, 0x74, 0x65, 0x3a, 0x3a, 0x43, 0x3c, 0x30, 0x3e, 0x3e, 0x3e, 0x3e, 0x5d, 0x00
.L_2:


//--------------------- .nv.shared._ZN7cutlass13device_kernelINS_4gemm6kernel13GemmUniversalIN4cute5tupleIJiiiiEEENS1_10collective13CollectiveMmaINS1_35MainloopSm100TmaUmmaWarpSpecializedILi4ELi2ELi4ENS5_IJNS4_1CILi2EEENSA_ILi1EEESC_EEEEENS5_IJNSA_ILi64EEENSA_ILi256EEESF_EEENS_6half_tENS5_IJlSC_lEEESI_SJ_NS4_8TiledMMAINS4_8MMA_AtomIJNS4_20SM100_MMA_F16BF16_SSISI_SI_fLi64ELi256ELNS4_4UMMA5MajorE0ELSO_0ELNSN_7ScaleInE0ELSP_0EEEEEENS4_6LayoutINS5_IJSC_SC_SC_EEENS5_IJNSA_ILi0EEESU_SU_EEEEENS5_IJNS4_10UnderscoreESX_SX_EEEEENS4_13SM90_TMA_LOADENS4_14ComposedLayoutINS4_7SwizzleILi3ELi4ELi3EEENS4_18smem_ptr_flag_bitsILi16EEENSS_INS5_IJNSA_ILi8EEESF_EEENS5_IJSF_SC_EEEEEEEvNS4_8identityENS4_23SM90_TMA_LOAD_MULTICASTES1A_vS1B_EENS_8epilogue10collective18CollectiveEpilogueINS1E_23Sm100TmaWarpSpecializedILi4ELi2ELi32ELb1ELb0EEEJSH_NS5_IJNSS_ISF_SC_EES1J_EEESI_SJ_SI_SJ_NS1E_6fusion15FusionCallbacksIS1I_NS1L_17LinearCombinationISI_fSI_fLNS_15FloatRoundStyleE2EEESH_S1K_JEEENS4_5SM1004TMEM4LOAD26SM100_TMEM_LOAD_16dp256b8xES10_S1A_NS4_17SM75_U32x4_LDSM_NENS4_14SM90_TMA_STOREES1A_NS4_17SM90_U32x4_STSM_NENS4_39AutoVectorizingCopyWithAssumedAlignmentILi128EEEEEEvvEEEEvNT_6ParamsE --------------------------
	.section	.nv.shared._ZN7cutlass13device_kernelINS_4gemm6kernel13GemmUniversalIN4cute5tupleIJiiiiEEENS1_10collective13CollectiveMmaINS1_35MainloopSm100TmaUmmaWarpSpecializedILi4ELi2ELi4ENS5_IJNS4_1CILi2EEENSA_ILi1EEESC_EEEEENS5_IJNSA_ILi64EEENSA_ILi256EEESF_EEENS_6half_tENS5_IJlSC_lEEESI_SJ_NS4_8TiledMMAINS4_8MMA_AtomIJNS4_20SM100_MMA_F16BF16_SSISI_SI_fLi64ELi256ELNS4_4UMMA5MajorE0ELSO_0ELNSN_7ScaleInE0ELSP_0EEEEEENS4_6LayoutINS5_IJSC_SC_SC_EEENS5_IJNSA_ILi0EEESU_SU_EEEEENS5_IJNS4_10UnderscoreESX_SX_EEEEENS4_13SM90_TMA_LOADENS4_14ComposedLayoutINS4_7SwizzleILi3ELi4ELi3EEENS4_18smem_ptr_flag_bitsILi16EEENSS_INS5_IJNSA_ILi8EEESF_EEENS5_IJSF_SC_EEEEEEEvNS4_8identityENS4_23SM90_TMA_LOAD_MULTICASTES1A_vS1B_EENS_8epilogue10collective18CollectiveEpilogueINS1E_23Sm100TmaWarpSpecializedILi4ELi2ELi32ELb1ELb0EEEJSH_NS5_IJNSS_ISF_SC_EES1J_EEESI_SJ_SI_SJ_NS1E_6fusion15FusionCallbacksIS1I_NS1L_17LinearCombinationISI_fSI_fLNS_15FloatRoundStyleE2EEESH_S1K_JEEENS4_5SM1004TMEM4LOAD26SM100_TMEM_LOAD_16dp256b8xES10_S1A_NS4_17SM75_U32x4_LDSM_NENS4_14SM90_TMA_STOREES1A_NS4_17SM90_U32x4_STSM_NENS4_39AutoVectorizingCopyWithAssumedAlignmentILi128EEEEEEvvEEEEvNT_6ParamsE,"aw",@nobits
	.sectionflags	@""
	.align	16
	.zero		1024


//--------------------- .nv.shared.reserved.0     --------------------------
	.section	.nv.shared.reserved.0,"aw",@nobits
	.weak		__nv_reservedSMEM_offset_0_alias
	.size		__nv_reservedSMEM_offset_0_alias, 0, 64
	.other		__nv_reservedSMEM_offset_0_alias,@"STO_CUDA_RESERVED_SHARED STV_DEFAULT"
__nv_reservedSMEM_offset_0_alias:
	.zero		0
.nv.shared.reserved.0:
	.zero		64
	.weak		__nv_reservedSMEM_tcgen05_partition
	.type		__nv_reservedSMEM_tcgen05_partition,@object
	.size		__nv_reservedSMEM_tcgen05_partition,(.L_0 - __nv_reservedSMEM_tcgen05_partition)
__nv_reservedSMEM_tcgen05_partition:
	.zero		32
.L_0:


//--------------------- .nv.global                --------------------------
	.section	.nv.global,"aw",@nobits
.nv.global:
	.type		_ZN39_INTERNAL_1166c0fd_4_k_cu_e3882703_78794cute1_E,@object
	.size		_ZN39_INTERNAL_1166c0fd_4_k_cu_e3882703_78794cute1_E,(_ZN39_INTERNAL_1166c0fd_4_k_cu_e3882703_78794cuda3std3__45__cpo6cbeginE - _ZN39_INTERNAL_1166c0fd_4_k_cu_e3882703_78794cute1_E)
_ZN39_INTERNAL_1166c0fd_4_k_cu_e3882703_78794cute1_E:
	.zero		1
	.type		_ZN39_INTERNAL_1166c0fd_4_k_cu_e3882703_78794cuda3std3__45__cpo6cbeginE,@object
	.size		_ZN39_INTERNAL_1166c0fd_4_k_cu_e3882703_78794cuda3std3__45__cpo6cbeginE,(_ZN39_INTERNAL_1166c0fd_4_k_cu_e3882703_78794cuda3std3__48in_placeE - _ZN39_INTERNAL_1166c0fd_4_k_cu_e3882703_78794cuda3std3__45__cpo6cbeginE)
_ZN39_INTERNAL_1166c0fd_4_k_cu_e3882703_78794cuda3std3__45__cpo6cbeginE:
	.zero		1
	.type		_ZN39_INTERNAL_1166c0fd_4_k_cu_e3882703_78794cuda3std3__48in_placeE,@object
	.size		_ZN39_INTERNAL_1166c0fd_4_k_cu_e3882703_78794cuda3std3__48in_placeE,(_ZN39_INTERNAL_1166c0fd_4_k_cu_e3882703_78794cuda3std6ranges3__45__cpo9iter_moveE - _ZN39_INTERNAL_1166c0fd_4_k_cu_e3882703_78794cuda3std3__48in_placeE)
_ZN39_INTERNAL_1166c0fd_4_k_cu_e3882703_78794cuda3std3__48in_placeE:
	.zero		1
	.type		_ZN39_INTERNAL_1166c0fd_4_k_cu_e3882703_78794cuda3std6ranges3__45__cpo9iter_moveE,@object
	.size		_ZN39_INTERNAL_1166c0fd_4_k_cu_e3882703_78794cuda3std6ranges3__45__cpo9iter_moveE,(_ZN39_INTERNAL_1166c0fd_4_k_cu_e3882703_78794cuda3std3__45__cpo5beginE - _ZN39_INTERNAL_1166c0fd_4_k_cu_e3882703_78794cuda3std6ranges3__45__cpo9iter_moveE)
_ZN39_INTERNAL_1166c0fd_4_k_cu_e3882703_78794cuda3std6ranges3__45__cpo9iter_moveE:
	.zero		1
	.type		_ZN39_INTERNAL_1166c0fd_4_k_cu_e3882703_78794cuda3std3__45__cpo5beginE,@object
	.size		_ZN39_INTERNAL_1166c0fd_4_k_cu_e3882703_78794cuda3std3__45__cpo5beginE,(_ZN39_INTERNAL_1166c0fd_4_k_cu_e3882703_78794cuda3std3__441_GLOBAL__N__1166c0fd_4_k_cu_e3882703_78796ignoreE - _ZN39_INTERNAL_1166c0fd_4_k_cu_e3882703_78794cuda3std3__45__cpo5beginE)
_ZN39_INTERNAL_1166c0fd_4_k_cu_e3882703_78794cuda3std3__45__cpo5beginE:
	.zero		1
	.type		_ZN39_INTERNAL_1166c0fd_4_k_cu_e3882703_78794cuda3std3__441_GLOBAL__N__1166c0fd_4_k_cu_e3882703_78796ignoreE,@object
	.size		_ZN39_INTERNAL_1166c0fd_4_k_cu_e3882703_78794cuda3std3__441_GLOBAL__N__1166c0fd_4_k_cu_e3882703_78796ignoreE,(_ZN39_INTERNAL_1166c0fd_4_k_cu_e3882703_78794cute7productE - _ZN39_INTERNAL_1166c0fd_4_k_cu_e3882703_78794cuda3std3__441_GLOBAL__N__1166c0fd_4_k_cu_e3882703_78796ignoreE)
_ZN39_INTERNAL_1166c0fd_4_k_cu_e3882703_78794cuda3std3__441_GLOBAL__N__1166c0fd_4_k_cu_e3882703_78796ignoreE:
	.zero		1
	.type		_ZN39_INTERNAL_1166c0fd_4_k_cu_e3882703_78794cute7productE,@object
	.size		_ZN39_INTERNAL_1166c0fd_4_k_cu_e3882703_78794cute7productE,(_ZN39_INTERNAL_1166c0fd_4_k_cu_e3882703_78794cuda3std3__45__cpo3endE - _ZN39_INTERNAL_1166c0fd_4_k_cu_e3882703_78794cute7productE)
_ZN39_INTERNAL_1166c0fd_4_k_cu_e3882703_78794cute7productE:
	.zero		1
	.type		_ZN39_INTERNAL_1166c0fd_4_k_cu_e3882703_78794cuda3std3__45__cpo3endE,@object
	.size		_ZN39_INTERNAL_1166c0fd_4_k_cu_e3882703_78794cuda3std3__45__cpo3endE,(_ZN39_INTERNAL_1166c0fd_4_k_cu_e3882703_78794cuda3std3__419piecewise_constructE - _ZN39_INTERNAL_1166c0fd_4_k_cu_e3882703_78794cuda3std3__45__cpo3endE)
_ZN39_INTERNAL_1166c0fd_4_k_cu_e3882703_78794cuda3std3__45__cpo3endE:
	.zero		1
	.type		_ZN39_INTERNAL_1166c0fd_4_k_cu_e3882703_78794cuda3std3__419piecewise_constructE,@object
	.size		_ZN39_INTERNAL_1166c0fd_4_k_cu_e3882703_78794cuda3std3__419piecewise_constructE,(_ZN39_INTERNAL_1166c0fd_4_k_cu_e3882703_78794cuda3std3__45__cpo4cendE - _ZN39_INTERNAL_1166c0fd_4_k_cu_e3882703_78794cuda3std3__419piecewise_constructE)
_ZN39_INTERNAL_1166c0fd_4_k_cu_e3882703_78794cuda3std3__419piecewise_constructE:
	.zero		1
	.type		_ZN39_INTERNAL_1166c0fd_4_k_cu_e3882703_78794cuda3std3__45__cpo4cendE,@object
	.size		_ZN39_INTERNAL_1166c0fd_4_k_cu_e3882703_78794cuda3std3__45__cpo4cendE,(_ZN39_INTERNAL_1166c0fd_4_k_cu_e3882703_78794cuda3std6ranges3__45__cpo4swapE - _ZN39_INTERNAL_1166c0fd_4_k_cu_e3882703_78794cuda3std3__45__cpo4cendE)
_ZN39_INTERNAL_1166c0fd_4_k_cu_e3882703_78794cuda3std3__45__cpo4cendE:
	.zero		1
	.type		_ZN39_INTERNAL_1166c0fd_4_k_cu_e3882703_78794cuda3std6ranges3__45__cpo4swapE,@object
	.size		_ZN39_INTERNAL_1166c0fd_4_k_cu_e3882703_78794cuda3std6ranges3__45__cpo4swapE,(.L_10 - _ZN39_INTERNAL_1166c0fd_4_k_cu_e3882703_78794cuda3std6ranges3__45__cpo4swapE)
_ZN39_INTERNAL_1166c0fd_4_k_cu_e3882703_78794cuda3std6ranges3__45__cpo4swapE:
	.zero		1
.L_10:


//--------------------- .nv.constant0._ZN7cutlass13device_kernelINS_4gemm6kernel13GemmUniversalIN4cute5tupleIJiiiiEEENS1_10collective13CollectiveMmaINS1_35MainloopSm100TmaUmmaWarpSpecializedILi4ELi2ELi4ENS5_IJNS4_1CILi2EEENSA_ILi1EEESC_EEEEENS5_IJNSA_ILi64EEENSA_ILi256EEESF_EEENS_6half_tENS5_IJlSC_lEEESI_SJ_NS4_8TiledMMAINS4_8MMA_AtomIJNS4_20SM100_MMA_F16BF16_SSISI_SI_fLi64ELi256ELNS4_4UMMA5MajorE0ELSO_0ELNSN_7ScaleInE0ELSP_0EEEEEENS4_6LayoutINS5_IJSC_SC_SC_EEENS5_IJNSA_ILi0EEESU_SU_EEEEENS5_IJNS4_10UnderscoreESX_SX_EEEEENS4_13SM90_TMA_LOADENS4_14ComposedLayoutINS4_7SwizzleILi3ELi4ELi3EEENS4_18smem_ptr_flag_bitsILi16EEENSS_INS5_IJNSA_ILi8EEESF_EEENS5_IJSF_SC_EEEEEEEvNS4_8identityENS4_23SM90_TMA_LOAD_MULTICASTES1A_vS1B_EENS_8epilogue10collective18CollectiveEpilogueINS1E_23Sm100TmaWarpSpecializedILi4ELi2ELi32ELb1ELb0EEEJSH_NS5_IJNSS_ISF_SC_EES1J_EEESI_SJ_SI_SJ_NS1E_6fusion15FusionCallbacksIS1I_NS1L_17LinearCombinationISI_fSI_fLNS_15FloatRoundStyleE2EEESH_S1K_JEEENS4_5SM1004TMEM4LOAD26SM100_TMEM_LOAD_16dp256b8xES10_S1A_NS4_17SM75_U32x4_LDSM_NENS4_14SM90_TMA_STOREES1A_NS4_17SM90_U32x4_STSM_NENS4_39AutoVectorizingCopyWithAssumedAlignmentILi128EEEEEEvvEEEEvNT_6ParamsE --------------------------
	.section	.nv.constant0._ZN7cutlass13device_kernelINS_4gemm6kernel13GemmUniversalIN4cute5tupleIJiiiiEEENS1_10collective13CollectiveMmaINS1_35MainloopSm100TmaUmmaWarpSpecializedILi4ELi2ELi4ENS5_IJNS4_1CILi2EEENSA_ILi1EEESC_EEEEENS5_IJNSA_ILi64EEENSA_ILi256EEESF_EEENS_6half_tENS5_IJlSC_lEEESI_SJ_NS4_8TiledMMAINS4_8MMA_AtomIJNS4_20SM100_MMA_F16BF16_SSISI_SI_fLi64ELi256ELNS4_4UMMA5MajorE0ELSO_0ELNSN_7ScaleInE0ELSP_0EEEEEENS4_6LayoutINS5_IJSC_SC_SC_EEENS5_IJNSA_ILi0EEESU_SU_EEEEENS5_IJNS4_10UnderscoreESX_SX_EEEEENS4_13SM90_TMA_LOADENS4_14ComposedLayoutINS4_7SwizzleILi3ELi4ELi3EEENS4_18smem_ptr_flag_bitsILi16EEENSS_INS5_IJNSA_ILi8EEESF_EEENS5_IJSF_SC_EEEEEEEvNS4_8identityENS4_23SM90_TMA_LOAD_MULTICASTES1A_vS1B_EENS_8epilogue10collective18CollectiveEpilogueINS1E_23Sm100TmaWarpSpecializedILi4ELi2ELi32ELb1ELb0EEEJSH_NS5_IJNSS_ISF_SC_EES1J_EEESI_SJ_SI_SJ_NS1E_6fusion15FusionCallbacksIS1I_NS1L_17LinearCombinationISI_fSI_fLNS_15FloatRoundStyleE2EEESH_S1K_JEEENS4_5SM1004TMEM4LOAD26SM100_TMEM_LOAD_16dp256b8xES10_S1A_NS4_17SM75_U32x4_LDSM_NENS4_14SM90_TMA_STOREES1A_NS4_17SM90_U32x4_STSM_NENS4_39AutoVectorizingCopyWithAssumedAlignmentILi128EEEEEEvvEEEEvNT_6ParamsE,"a",@progbits
	.sectionflags	@""
	.align	4
.nv.constant0._ZN7cutlass13device_kernelINS_4gemm6kernel13GemmUniversalIN4cute5tupleIJiiiiEEENS1_10collective13CollectiveMmaINS1_35MainloopSm100TmaUmmaWarpSpecializedILi4ELi2ELi4ENS5_IJNS4_1CILi2EEENSA_ILi1EEESC_EEEEENS5_IJNSA_ILi64EEENSA_ILi256EEESF_EEENS_6half_tENS5_IJlSC_lEEESI_SJ_NS4_8TiledMMAINS4_8MMA_AtomIJNS4_20SM100_MMA_F16BF16_SSISI_SI_fLi64ELi256ELNS4_4UMMA5MajorE0ELSO_0ELNSN_7ScaleInE0ELSP_0EEEEEENS4_6LayoutINS5_IJSC_SC_SC_EEENS5_IJNSA_ILi0EEESU_SU_EEEEENS5_IJNS4_10UnderscoreESX_SX_EEEEENS4_13SM90_TMA_LOADENS4_14ComposedLayoutINS4_7SwizzleILi3ELi4ELi3EEENS4_18smem_ptr_flag_bitsILi16EEENSS_INS5_IJNSA_ILi8EEESF_EEENS5_IJSF_SC_EEEEEEEvNS4_8identityENS4_23SM90_TMA_LOAD_MULTICASTES1A_vS1B_EENS_8epilogue10collective18CollectiveEpilogueINS1E_23Sm100TmaWarpSpecializedILi4ELi2ELi32ELb1ELb0EEEJSH_NS5_IJNSS_ISF_SC_EES1J_EEESI_SJ_SI_SJ_NS1E_6fusion15FusionCallbacksIS1I_NS1L_17LinearCombinationISI_fSI_fLNS_15FloatRoundStyleE2EEESH_S1K_JEEENS4_5SM1004TMEM4LOAD26SM100_TMEM_LOAD_16dp256b8xES10_S1A_NS4_17SM75_U32x4_LDSM_NENS4_14SM90_TMA_STOREES1A_NS4_17SM90_U32x4_STSM_NENS4_39AutoVectorizingCopyWithAssumedAlignmentILi128EEEEEEvvEEEEvNT_6ParamsE:
	.zero		2944


//--------------------- SYMBOLS --------------------------

	.type		.nv.reservedSmem.offset0,@object
	.size		.nv.reservedSmem.offset0,0x4
	.type		.nv.reservedSmem.cap,@object
	.size		.nv.reservedSmem.cap,0x4
	.type		__assertfail,@function
